//
// Generated by NVIDIA NVVM Compiler
//
// Compiler Build ID: CL-36424714
// Cuda compilation tools, release 13.0, V13.0.88
// Based on NVVM 20.0.0
//

.version 9.0
.target sm_100
.address_size 64

	// .globl	bit_reverse_permutation

.visible .entry bit_reverse_permutation(
	.param .u64 .ptr .align 1 bit_reverse_permutation_param_0,
	.param .u32 bit_reverse_permutation_param_1,
	.param .u32 bit_reverse_permutation_param_2
)
{
	.reg .pred 	%p<8>;
	.reg .b32 	%r<56>;
	.reg .b64 	%rd<9>;

	ld.param.u64 	%rd1, [bit_reverse_permutation_param_0];
	ld.param.u32 	%r22, [bit_reverse_permutation_param_1];
	ld.param.u32 	%r21, [bit_reverse_permutation_param_2];
	mov.u32 	%r23, %ctaid.x;
	mov.u32 	%r24, %ntid.x;
	mov.u32 	%r25, %tid.x;
	mad.lo.s32 	%r1, %r23, %r24, %r25;
	shr.u32 	%r26, %r22, 1;
	setp.ge.u32 	%p1, %r1, %r26;
	@%p1 bra 	$L__BB0_10;
	setp.eq.s32 	%p2, %r21, 0;
	mov.b32 	%r55, 0;
	@%p2 bra 	$L__BB0_8;
	and.b32  	%r2, %r21, 3;
	setp.lt.u32 	%p3, %r21, 4;
	mov.b32 	%r55, 0;
	mov.u32 	%r50, %r1;
	@%p3 bra 	$L__BB0_5;
	and.b32  	%r31, %r21, -4;
	neg.s32 	%r46, %r31;
	mov.b32 	%r55, 0;
	mov.u32 	%r50, %r1;
$L__BB0_4:
	shl.b32 	%r32, %r50, 2;
	and.b32  	%r33, %r32, 4;
	shr.u32 	%r34, %r50, 2;
	shl.b32 	%r35, %r55, 3;
	or.b32  	%r36, %r35, %r33;
	and.b32  	%r37, %r50, 2;
	or.b32  	%r38, %r37, %r36;
	and.b32  	%r39, %r34, 1;
	or.b32  	%r40, %r39, %r38;
	shr.u32 	%r41, %r50, 3;
	shl.b32 	%r42, %r40, 1;
	and.b32  	%r43, %r41, 1;
	or.b32  	%r55, %r43, %r42;
	shr.u32 	%r50, %r50, 4;
	add.s32 	%r46, %r46, 4;
	setp.ne.s32 	%p4, %r46, 0;
	@%p4 bra 	$L__BB0_4;
$L__BB0_5:
	setp.eq.s32 	%p5, %r2, 0;
	@%p5 bra 	$L__BB0_8;
	neg.s32 	%r52, %r2;
$L__BB0_7:
	.pragma "nounroll";
	shl.b32 	%r44, %r55, 1;
	and.b32  	%r45, %r50, 1;
	or.b32  	%r55, %r45, %r44;
	shr.u32 	%r50, %r50, 1;
	add.s32 	%r52, %r52, 1;
	setp.ne.s32 	%p6, %r52, 0;
	@%p6 bra 	$L__BB0_7;
$L__BB0_8:
	setp.ge.u32 	%p7, %r1, %r55;
	@%p7 bra 	$L__BB0_10;
	cvta.to.global.u64 	%rd2, %rd1;
	mul.wide.u32 	%rd3, %r1, 8;
	add.s64 	%rd4, %rd2, %rd3;
	ld.global.u64 	%rd5, [%rd4];
	mul.wide.u32 	%rd6, %r55, 8;
	add.s64 	%rd7, %rd2, %rd6;
	ld.global.u64 	%rd8, [%rd7];
	st.global.u64 	[%rd4], %rd8;
	st.global.u64 	[%rd7], %rd5;
$L__BB0_10:
	ret;

}
	// .globl	ntt_forward
.visible .entry ntt_forward(
	.param .u64 .ptr .align 1 ntt_forward_param_0,
	.param .u64 .ptr .align 1 ntt_forward_param_1,
	.param .u32 ntt_forward_param_2,
	.param .u64 ntt_forward_param_3,
	.param .u32 ntt_forward_param_4,
	.param .u32 ntt_forward_param_5
)
{
	.reg .pred 	%p<21>;
	.reg .b16 	%rs<4>;
	.reg .b32 	%r<265>;
	.reg .b32 	%f<3>;
	.reg .b64 	%rd<44>;

	ld.param.u32 	%r52, [ntt_forward_param_2];
	ld.param.u64 	%rd6, [ntt_forward_param_3];
	ld.param.u32 	%r51, [ntt_forward_param_5];
	mov.u32 	%r53, %ctaid.x;
	mov.u32 	%r54, %ntid.x;
	mov.u32 	%r55, %tid.x;
	mad.lo.s32 	%r1, %r53, %r54, %r55;
	shr.u32 	%r56, %r52, 1;
	setp.ge.u32 	%p3, %r1, %r56;
	@%p3 bra 	$L__BB1_10;
	ld.param.u64 	%rd43, [ntt_forward_param_1];
	ld.param.u64 	%rd42, [ntt_forward_param_0];
	cvta.to.global.u64 	%rd7, %rd42;
	cvta.to.global.u64 	%rd8, %rd43;
	div.u32 	%r97, %r1, %r51;
	mul.lo.s32 	%r98, %r51, %r97;
	sub.s32 	%r99, %r1, %r98;
	shl.b32 	%r100, %r98, 1;
	add.s32 	%r101, %r100, %r99;
	add.s32 	%r102, %r101, %r51;
	mul.wide.u32 	%rd9, %r101, 8;
	add.s64 	%rd1, %rd7, %rd9;
	ld.global.u64 	%rd2, [%rd1];
	mul.wide.u32 	%rd10, %r102, 8;
	add.s64 	%rd3, %rd7, %rd10;
	ld.global.u64 	%rd11, [%rd3];
	add.s32 	%r103, %r99, %r51;
	mul.wide.u32 	%rd12, %r103, 8;
	add.s64 	%rd13, %rd8, %rd12;
	ld.global.u64 	%rd14, [%rd13];
	mul.lo.s64 	%rd15, %rd14, %rd11;
	mul.hi.u64 	%rd16, %rd14, %rd11;
	cvt.u32.u64 	%r104, %rd15;
	{ .reg .b32 tmp; mov.b64 {tmp, %r105}, %rd15; }
	cvt.u32.u64 	%r106, %rd16;
	{ .reg .b32 tmp; mov.b64 {tmp, %r107}, %rd16; }
	shr.u64 	%rd17, %rd6, 32;
	setp.lt.u64 	%p4, %rd6, 4294967296;
	selp.b64 	%rd18, %rd6, %rd17, %p4;
	cvt.u32.u64 	%r108, %rd18;
	max.u64 	%rd19, %rd6, 4294967296;
	cvt.u32.u64 	%r109, %rd19;
	selp.b32 	%r110, 96, 64, %p4;
	setp.eq.s64 	%p5, %rd18, 0;
	clz.b32 	%r111, %r108;
	selp.b32 	%r2, 32, %r111, %p5;
	add.s32 	%r3, %r2, %r110;
	shf.l.wrap.b32 	%r92, %r109, %r108, %r2;
	and.b32  	%r112, %r2, 31;
	shl.b32 	%r89, %r109, %r112;
	shl.b32 	%r252, %r104, %r112;
	shf.l.wrap.b32 	%r251, %r104, %r105, %r2;
	shf.l.wrap.b32 	%r250, %r105, %r106, %r2;
	shf.l.wrap.b32 	%r249, %r106, %r107, %r2;
	mov.b32 	%r247, 0;
	shf.l.wrap.b32 	%r248, %r107, %r247, %r2;
	neg.s32 	%r113, %r92;
	cvt.u64.u32 	%rd20, %r113;
	shl.b64 	%rd21, %rd20, 32;
	cvt.u64.u32 	%rd22, %r89;
	mov.b32 	%r114, 17185;
	mov.b32 	%r115, 63;
	prmt.b32 	%r116, %r92, %r115, %r114;
	mov.b32 	%f1, %r116;
	rcp.approx.f32 	%f2, %f1;
	mov.b32 	%r117, %f2;
	shl.b32 	%r118, %r117, 9;
	add.s32 	%r58, %r118, -512;
	mul.hi.u32 	%r119, %r58, %r89;
	cvt.u64.u32 	%rd23, %r119;
	mul.wide.u32 	%rd24, %r58, %r92;
	add.s64 	%rd25, %rd22, %rd23;
	add.s64 	%rd26, %rd25, %rd24;
	sub.s64 	%rd27, %rd21, %rd26;
	cvt.u32.u64 	%r74, %rd27;
	{ .reg .b32 tmp; mov.b64 {tmp, %r77}, %rd27; }
	setp.gt.s64 	%p6, %rd27, -1;
	selp.b32 	%r83, %r58, 0, %p6;
	shr.u64 	%rd28, %rd27, 63;
	cvt.u32.u64 	%r120, %rd28;
	xor.b32  	%r86, %r120, 1;
	mov.b32 	%r60, -2147483648;
	// begin inline asm
	mad.hi.cc.u32 %r57,%r58,%r74,%r60;
	// end inline asm
	// begin inline asm
	addc.u32 %r61,%r247,%r247;
	// end inline asm
	// begin inline asm
	mad.lo.cc.u32 %r64,%r58,%r77,%r57;
	// end inline asm
	// begin inline asm
	madc.hi.u32 %r68,%r58,%r77,%r61;
	// end inline asm
	// begin inline asm
	add.cc.u32 %r72,%r64,%r74;
	// end inline asm
	// begin inline asm
	addc.cc.u32 %r75,%r68,%r77;
	// end inline asm
	// begin inline asm
	addc.u32 %r78,%r247,%r247;
	// end inline asm
	// begin inline asm
	add.cc.u32 %r81,%r75,%r83;
	// end inline asm
	// begin inline asm
	addc.u32 %r84,%r78,%r86;
	// end inline asm
	setp.eq.s32 	%p7, %r84, 2;
	selp.b32 	%r121, -1, %r81, %p7;
	mul.hi.u32 	%r122, %r121, %r89;
	cvt.u64.u32 	%rd29, %r122;
	mul.wide.u32 	%rd30, %r121, %r92;
	add.s64 	%rd31, %rd30, %rd29;
	cvt.u32.u64 	%r88, %rd31;
	{ .reg .b32 tmp; mov.b64 {tmp, %r91}, %rd31; }
	// begin inline asm
	add.cc.u32 %r87,%r88,%r89;
	// end inline asm
	// begin inline asm
	addc.cc.u32 %r90,%r91,%r92;
	// end inline asm
	// begin inline asm
	addc.u32 %r93,%r247,%r247;
	// end inline asm
	setp.eq.s32 	%p8, %r93, 0;
	min.u32 	%r123, %r121, -2;
	add.s32 	%r124, %r123, 1;
	selp.b32 	%r11, %r124, %r121, %p8;
$L__BB1_2:
	.pragma "nounroll";
	// begin inline asm
	sub.cc.u32 %r125,%r250,%r89;
	// end inline asm
	// begin inline asm
	subc.cc.u32 %r128,%r249,%r92;
	// end inline asm
	mov.b32 	%r133, -2;
	// begin inline asm
	subc.u32 %r131,%r248,%r133;
	// end inline asm
	// begin inline asm
	mad.hi.u32 %r134,%r248,%r11,%r131;
	// end inline asm
	setp.lt.u32 	%p10, %r134, %r248;
	selp.b32 	%r257, -1, %r134, %p10;
	mov.b32 	%r165, 0;
	// begin inline asm
	mad.lo.cc.u32 %r138,%r257,%r89,%r165;
	// end inline asm
	// begin inline asm
	madc.hi.u32 %r142,%r257,%r89,%r165;
	// end inline asm
	// begin inline asm
	mad.lo.cc.u32 %r146,%r257,%r92,%r142;
	// end inline asm
	// begin inline asm
	madc.hi.u32 %r150,%r257,%r92,%r165;
	// end inline asm
	// begin inline asm
	sub.cc.u32 %r258,%r250,%r138;
	// end inline asm
	// begin inline asm
	subc.cc.u32 %r259,%r249,%r146;
	// end inline asm
	// begin inline asm
	subc.cc.u32 %r260,%r248,%r150;
	// end inline asm
	// begin inline asm
	addc.u32 %r163,%r165,%r165;
	// end inline asm
	setp.ne.s32 	%p11, %r163, 0;
	mov.pred 	%p20, 0;
	@%p11 bra 	$L__BB1_4;
	// begin inline asm
	add.cc.u32 %r258,%r258,%r89;
	// end inline asm
	// begin inline asm
	addc.cc.u32 %r259,%r259,%r92;
	// end inline asm
	mov.b32 	%r177, 0;
	// begin inline asm
	addc.cc.u32 %r260,%r260,%r177;
	// end inline asm
	// begin inline asm
	addc.u32 %r175,%r177,%r177;
	// end inline asm
	add.s32 	%r257, %r257, -1;
	setp.eq.s32 	%p20, %r175, 0;
$L__BB1_4:
	not.pred 	%p12, %p20;
	@%p12 bra 	$L__BB1_6;
	// begin inline asm
	add.cc.u32 %r258,%r258,%r89;
	// end inline asm
	// begin inline asm
	addc.cc.u32 %r259,%r259,%r92;
	// end inline asm
	mov.b32 	%r186, 0;
	// begin inline asm
	addc.u32 %r260,%r260,%r186;
	// end inline asm
	add.s32 	%r257, %r257, -1;
$L__BB1_6:
	mov.b32 	%r220, 0;
	// begin inline asm
	mad.lo.cc.u32 %r187,%r257,%r220,%r220;
	// end inline asm
	// begin inline asm
	madc.hi.u32 %r191,%r257,%r220,%r220;
	// end inline asm
	// begin inline asm
	mad.lo.cc.u32 %r195,%r257,%r220,%r191;
	// end inline asm
	// begin inline asm
	madc.hi.u32 %r199,%r257,%r220,%r220;
	// end inline asm
	// begin inline asm
	sub.cc.u32 %r261,%r252,%r187;
	// end inline asm
	// begin inline asm
	subc.cc.u32 %r250,%r251,%r195;
	// end inline asm
	// begin inline asm
	subc.cc.u32 %r249,%r258,%r199;
	// end inline asm
	// begin inline asm
	subc.cc.u32 %r248,%r259,%r220;
	// end inline asm
	// begin inline asm
	subc.cc.u32 %r215,%r260,%r220;
	// end inline asm
	// begin inline asm
	subc.u32 %r218,%r220,%r220;
	// end inline asm
	setp.ne.s32 	%p13, %r218, -1;
	@%p13 bra 	$L__BB1_8;
	mov.b32 	%r226, 0;
	// begin inline asm
	add.cc.u32 %r261,%r261,%r226;
	// end inline asm
	// begin inline asm
	addc.cc.u32 %r250,%r250,%r226;
	// end inline asm
	// begin inline asm
	addc.cc.u32 %r249,%r249,%r89;
	// end inline asm
	// begin inline asm
	addc.u32 %r248,%r248,%r92;
	// end inline asm
$L__BB1_8:
	add.s32 	%r247, %r247, 32;
	setp.le.u32 	%p14, %r247, %r3;
	mov.b32 	%r252, 0;
	mov.u32 	%r251, %r261;
	@%p14 bra 	$L__BB1_2;
	shf.r.wrap.b32 	%r234, %r261, %r250, %r2;
	shf.r.wrap.b32 	%r235, %r250, %r249, %r2;
	shf.r.wrap.b32 	%r236, %r249, %r248, %r2;
	mov.b32 	%r237, 0;
	shf.r.wrap.b32 	%r238, %r248, %r237, %r2;
	cvt.u16.u32 	%rs1, %r3;
	and.b16  	%rs2, %rs1, 32;
	setp.eq.s16 	%p15, %rs2, 0;
	selp.b32 	%r239, %r234, %r235, %p15;
	selp.b32 	%r240, %r235, %r236, %p15;
	selp.b32 	%r241, %r236, %r238, %p15;
	selp.b32 	%r242, %r238, 0, %p15;
	and.b16  	%rs3, %rs1, 64;
	setp.eq.s16 	%p16, %rs3, 0;
	selp.b32 	%r243, %r239, %r241, %p16;
	selp.b32 	%r244, %r240, %r242, %p16;
	setp.eq.s32 	%p17, %r3, 128;
	selp.b32 	%r245, -1, %r244, %p17;
	selp.b32 	%r246, -1, %r243, %p17;
	cvt.u64.u32 	%rd32, %r245;
	shl.b64 	%rd33, %rd32, 32;
	cvt.u64.u32 	%rd34, %r246;
	or.b64  	%rd35, %rd33, %rd34;
	add.s64 	%rd36, %rd35, %rd2;
	setp.lt.u64 	%p18, %rd36, %rd6;
	selp.b64 	%rd37, 0, %rd6, %p18;
	sub.s64 	%rd38, %rd36, %rd37;
	st.global.u64 	[%rd1], %rd38;
	setp.lt.u64 	%p19, %rd2, %rd35;
	selp.b64 	%rd39, %rd6, 0, %p19;
	sub.s64 	%rd40, %rd2, %rd35;
	add.s64 	%rd41, %rd40, %rd39;
	st.global.u64 	[%rd3], %rd41;
$L__BB1_10:
	ret;

}
	// .globl	ntt_inverse
.visible .entry ntt_inverse(
	.param .u64 .ptr .align 1 ntt_inverse_param_0,
	.param .u64 .ptr .align 1 ntt_inverse_param_1,
	.param .u32 ntt_inverse_param_2,
	.param .u64 ntt_inverse_param_3,
	.param .u32 ntt_inverse_param_4,
	.param .u32 ntt_inverse_param_5
)
{
	.reg .pred 	%p<21>;
	.reg .b16 	%rs<4>;
	.reg .b32 	%r<265>;
	.reg .b32 	%f<3>;
	.reg .b64 	%rd<44>;

	ld.param.u64 	%rd5, [ntt_inverse_param_1];
	ld.param.u32 	%r52, [ntt_inverse_param_2];
	ld.param.u32 	%r51, [ntt_inverse_param_5];
	mov.u32 	%r53, %ctaid.x;
	mov.u32 	%r54, %ntid.x;
	mov.u32 	%r55, %tid.x;
	mad.lo.s32 	%r1, %r53, %r54, %r55;
	shr.u32 	%r56, %r52, 1;
	setp.ge.u32 	%p3, %r1, %r56;
	@%p3 bra 	$L__BB2_10;
	ld.param.u64 	%rd43, [ntt_inverse_param_3];
	ld.param.u64 	%rd42, [ntt_inverse_param_0];
	cvta.to.global.u64 	%rd7, %rd42;
	cvta.to.global.u64 	%rd8, %rd5;
	div.u32 	%r97, %r1, %r51;
	mul.lo.s32 	%r98, %r51, %r97;
	sub.s32 	%r99, %r1, %r98;
	shl.b32 	%r100, %r98, 1;
	add.s32 	%r101, %r100, %r99;
	add.s32 	%r102, %r101, %r51;
	mul.wide.u32 	%rd9, %r101, 8;
	add.s64 	%rd1, %rd7, %rd9;
	ld.global.u64 	%rd10, [%rd1];
	mul.wide.u32 	%rd11, %r102, 8;
	add.s64 	%rd2, %rd7, %rd11;
	ld.global.u64 	%rd12, [%rd2];
	add.s32 	%r103, %r99, %r51;
	mul.wide.u32 	%rd13, %r103, 8;
	add.s64 	%rd14, %rd8, %rd13;
	ld.global.u64 	%rd15, [%rd14];
	add.s64 	%rd16, %rd12, %rd10;
	setp.lt.u64 	%p4, %rd16, %rd43;
	selp.b64 	%rd17, 0, %rd43, %p4;
	sub.s64 	%rd3, %rd16, %rd17;
	setp.lt.u64 	%p5, %rd10, %rd12;
	selp.b64 	%rd18, %rd43, 0, %p5;
	sub.s64 	%rd19, %rd10, %rd12;
	add.s64 	%rd20, %rd19, %rd18;
	mul.lo.s64 	%rd21, %rd20, %rd15;
	mul.hi.u64 	%rd22, %rd15, %rd20;
	cvt.u32.u64 	%r104, %rd21;
	{ .reg .b32 tmp; mov.b64 {tmp, %r105}, %rd21; }
	cvt.u32.u64 	%r106, %rd22;
	{ .reg .b32 tmp; mov.b64 {tmp, %r107}, %rd22; }
	shr.u64 	%rd23, %rd43, 32;
	setp.lt.u64 	%p6, %rd43, 4294967296;
	selp.b64 	%rd24, %rd43, %rd23, %p6;
	cvt.u32.u64 	%r108, %rd24;
	max.u64 	%rd25, %rd43, 4294967296;
	cvt.u32.u64 	%r109, %rd25;
	selp.b32 	%r110, 96, 64, %p6;
	setp.eq.s64 	%p7, %rd24, 0;
	clz.b32 	%r111, %r108;
	selp.b32 	%r2, 32, %r111, %p7;
	add.s32 	%r3, %r2, %r110;
	shf.l.wrap.b32 	%r92, %r109, %r108, %r2;
	and.b32  	%r112, %r2, 31;
	shl.b32 	%r89, %r109, %r112;
	shl.b32 	%r252, %r104, %r112;
	shf.l.wrap.b32 	%r251, %r104, %r105, %r2;
	shf.l.wrap.b32 	%r250, %r105, %r106, %r2;
	shf.l.wrap.b32 	%r249, %r106, %r107, %r2;
	mov.b32 	%r247, 0;
	shf.l.wrap.b32 	%r248, %r107, %r247, %r2;
	neg.s32 	%r113, %r92;
	cvt.u64.u32 	%rd26, %r113;
	shl.b64 	%rd27, %rd26, 32;
	cvt.u64.u32 	%rd28, %r89;
	mov.b32 	%r114, 17185;
	mov.b32 	%r115, 63;
	prmt.b32 	%r116, %r92, %r115, %r114;
	mov.b32 	%f1, %r116;
	rcp.approx.f32 	%f2, %f1;
	mov.b32 	%r117, %f2;
	shl.b32 	%r118, %r117, 9;
	add.s32 	%r58, %r118, -512;
	mul.hi.u32 	%r119, %r58, %r89;
	cvt.u64.u32 	%rd29, %r119;
	mul.wide.u32 	%rd30, %r58, %r92;
	add.s64 	%rd31, %rd28, %rd29;
	add.s64 	%rd32, %rd31, %rd30;
	sub.s64 	%rd33, %rd27, %rd32;
	cvt.u32.u64 	%r74, %rd33;
	{ .reg .b32 tmp; mov.b64 {tmp, %r77}, %rd33; }
	setp.gt.s64 	%p8, %rd33, -1;
	selp.b32 	%r83, %r58, 0, %p8;
	shr.u64 	%rd34, %rd33, 63;
	cvt.u32.u64 	%r120, %rd34;
	xor.b32  	%r86, %r120, 1;
	mov.b32 	%r60, -2147483648;
	// begin inline asm
	mad.hi.cc.u32 %r57,%r58,%r74,%r60;
	// end inline asm
	// begin inline asm
	addc.u32 %r61,%r247,%r247;
	// end inline asm
	// begin inline asm
	mad.lo.cc.u32 %r64,%r58,%r77,%r57;
	// end inline asm
	// begin inline asm
	madc.hi.u32 %r68,%r58,%r77,%r61;
	// end inline asm
	// begin inline asm
	add.cc.u32 %r72,%r64,%r74;
	// end inline asm
	// begin inline asm
	addc.cc.u32 %r75,%r68,%r77;
	// end inline asm
	// begin inline asm
	addc.u32 %r78,%r247,%r247;
	// end inline asm
	// begin inline asm
	add.cc.u32 %r81,%r75,%r83;
	// end inline asm
	// begin inline asm
	addc.u32 %r84,%r78,%r86;
	// end inline asm
	setp.eq.s32 	%p9, %r84, 2;
	selp.b32 	%r121, -1, %r81, %p9;
	mul.hi.u32 	%r122, %r121, %r89;
	cvt.u64.u32 	%rd35, %r122;
	mul.wide.u32 	%rd36, %r121, %r92;
	add.s64 	%rd37, %rd36, %rd35;
	cvt.u32.u64 	%r88, %rd37;
	{ .reg .b32 tmp; mov.b64 {tmp, %r91}, %rd37; }
	// begin inline asm
	add.cc.u32 %r87,%r88,%r89;
	// end inline asm
	// begin inline asm
	addc.cc.u32 %r90,%r91,%r92;
	// end inline asm
	// begin inline asm
	addc.u32 %r93,%r247,%r247;
	// end inline asm
	setp.eq.s32 	%p10, %r93, 0;
	min.u32 	%r123, %r121, -2;
	add.s32 	%r124, %r123, 1;
	selp.b32 	%r11, %r124, %r121, %p10;
$L__BB2_2:
	.pragma "nounroll";
	// begin inline asm
	sub.cc.u32 %r125,%r250,%r89;
	// end inline asm
	// begin inline asm
	subc.cc.u32 %r128,%r249,%r92;
	// end inline asm
	mov.b32 	%r133, -2;
	// begin inline asm
	subc.u32 %r131,%r248,%r133;
	// end inline asm
	// begin inline asm
	mad.hi.u32 %r134,%r248,%r11,%r131;
	// end inline asm
	setp.lt.u32 	%p12, %r134, %r248;
	selp.b32 	%r257, -1, %r134, %p12;
	mov.b32 	%r165, 0;
	// begin inline asm
	mad.lo.cc.u32 %r138,%r257,%r89,%r165;
	// end inline asm
	// begin inline asm
	madc.hi.u32 %r142,%r257,%r89,%r165;
	// end inline asm
	// begin inline asm
	mad.lo.cc.u32 %r146,%r257,%r92,%r142;
	// end inline asm
	// begin inline asm
	madc.hi.u32 %r150,%r257,%r92,%r165;
	// end inline asm
	// begin inline asm
	sub.cc.u32 %r258,%r250,%r138;
	// end inline asm
	// begin inline asm
	subc.cc.u32 %r259,%r249,%r146;
	// end inline asm
	// begin inline asm
	subc.cc.u32 %r260,%r248,%r150;
	// end inline asm
	// begin inline asm
	addc.u32 %r163,%r165,%r165;
	// end inline asm
	setp.ne.s32 	%p13, %r163, 0;
	mov.pred 	%p20, 0;
	@%p13 bra 	$L__BB2_4;
	// begin inline asm
	add.cc.u32 %r258,%r258,%r89;
	// end inline asm
	// begin inline asm
	addc.cc.u32 %r259,%r259,%r92;
	// end inline asm
	mov.b32 	%r177, 0;
	// begin inline asm
	addc.cc.u32 %r260,%r260,%r177;
	// end inline asm
	// begin inline asm
	addc.u32 %r175,%r177,%r177;
	// end inline asm
	add.s32 	%r257, %r257, -1;
	setp.eq.s32 	%p20, %r175, 0;
$L__BB2_4:
	not.pred 	%p14, %p20;
	@%p14 bra 	$L__BB2_6;
	// begin inline asm
	add.cc.u32 %r258,%r258,%r89;
	// end inline asm
	// begin inline asm
	addc.cc.u32 %r259,%r259,%r92;
	// end inline asm
	mov.b32 	%r186, 0;
	// begin inline asm
	addc.u32 %r260,%r260,%r186;
	// end inline asm
	add.s32 	%r257, %r257, -1;
$L__BB2_6:
	mov.b32 	%r220, 0;
	// begin inline asm
	mad.lo.cc.u32 %r187,%r257,%r220,%r220;
	// end inline asm
	// begin inline asm
	madc.hi.u32 %r191,%r257,%r220,%r220;
	// end inline asm
	// begin inline asm
	mad.lo.cc.u32 %r195,%r257,%r220,%r191;
	// end inline asm
	// begin inline asm
	madc.hi.u32 %r199,%r257,%r220,%r220;
	// end inline asm
	// begin inline asm
	sub.cc.u32 %r261,%r252,%r187;
	// end inline asm
	// begin inline asm
	subc.cc.u32 %r250,%r251,%r195;
	// end inline asm
	// begin inline asm
	subc.cc.u32 %r249,%r258,%r199;
	// end inline asm
	// begin inline asm
	subc.cc.u32 %r248,%r259,%r220;
	// end inline asm
	// begin inline asm
	subc.cc.u32 %r215,%r260,%r220;
	// end inline asm
	// begin inline asm
	subc.u32 %r218,%r220,%r220;
	// end inline asm
	setp.ne.s32 	%p15, %r218, -1;
	@%p15 bra 	$L__BB2_8;
	mov.b32 	%r226, 0;
	// begin inline asm
	add.cc.u32 %r261,%r261,%r226;
	// end inline asm
	// begin inline asm
	addc.cc.u32 %r250,%r250,%r226;
	// end inline asm
	// begin inline asm
	addc.cc.u32 %r249,%r249,%r89;
	// end inline asm
	// begin inline asm
	addc.u32 %r248,%r248,%r92;
	// end inline asm
$L__BB2_8:
	add.s32 	%r247, %r247, 32;
	setp.le.u32 	%p16, %r247, %r3;
	mov.b32 	%r252, 0;
	mov.u32 	%r251, %r261;
	@%p16 bra 	$L__BB2_2;
	shf.r.wrap.b32 	%r234, %r261, %r250, %r2;
	shf.r.wrap.b32 	%r235, %r250, %r249, %r2;
	shf.r.wrap.b32 	%r236, %r249, %r248, %r2;
	mov.b32 	%r237, 0;
	shf.r.wrap.b32 	%r238, %r248, %r237, %r2;
	cvt.u16.u32 	%rs1, %r3;
	and.b16  	%rs2, %rs1, 32;
	setp.eq.s16 	%p17, %rs2, 0;
	selp.b32 	%r239, %r234, %r235, %p17;
	selp.b32 	%r240, %r235, %r236, %p17;
	selp.b32 	%r241, %r236, %r238, %p17;
	selp.b32 	%r242, %r238, 0, %p17;
	and.b16  	%rs3, %rs1, 64;
	setp.eq.s16 	%p18, %rs3, 0;
	selp.b32 	%r243, %r239, %r241, %p18;
	selp.b32 	%r244, %r240, %r242, %p18;
	setp.eq.s32 	%p19, %r3, 128;
	selp.b32 	%r245, -1, %r244, %p19;
	selp.b32 	%r246, -1, %r243, %p19;
	cvt.u64.u32 	%rd38, %r245;
	shl.b64 	%rd39, %rd38, 32;
	cvt.u64.u32 	%rd40, %r246;
	or.b64  	%rd41, %rd39, %rd40;
	st.global.u64 	[%rd1], %rd3;
	st.global.u64 	[%rd2], %rd41;
$L__BB2_10:
	ret;

}
	// .globl	ntt_pointwise_multiply
.visible .entry ntt_pointwise_multiply(
	.param .u64 .ptr .align 1 ntt_pointwise_multiply_param_0,
	.param .u64 .ptr .align 1 ntt_pointwise_multiply_param_1,
	.param .u64 .ptr .align 1 ntt_pointwise_multiply_param_2,
	.param .u32 ntt_pointwise_multiply_param_3,
	.param .u64 ntt_pointwise_multiply_param_4
)
{
	.reg .pred 	%p<19>;
	.reg .b16 	%rs<4>;
	.reg .b32 	%r<256>;
	.reg .b32 	%f<3>;
	.reg .b64 	%rd<36>;

	ld.param.u64 	%rd1, [ntt_pointwise_multiply_param_0];
	ld.param.u64 	%rd2, [ntt_pointwise_multiply_param_1];
	ld.param.u64 	%rd3, [ntt_pointwise_multiply_param_2];
	ld.param.u32 	%r51, [ntt_pointwise_multiply_param_3];
	ld.param.u64 	%rd4, [ntt_pointwise_multiply_param_4];
	mov.u32 	%r52, %ctaid.x;
	mov.u32 	%r53, %ntid.x;
	mov.u32 	%r54, %tid.x;
	mad.lo.s32 	%r1, %r52, %r53, %r54;
	setp.ge.u32 	%p3, %r1, %r51;
	@%p3 bra 	$L__BB3_10;
	cvta.to.global.u64 	%rd5, %rd1;
	cvta.to.global.u64 	%rd6, %rd2;
	mul.wide.u32 	%rd7, %r1, 8;
	add.s64 	%rd8, %rd5, %rd7;
	ld.global.u64 	%rd9, [%rd8];
	add.s64 	%rd10, %rd6, %rd7;
	ld.global.u64 	%rd11, [%rd10];
	mul.lo.s64 	%rd12, %rd11, %rd9;
	mul.hi.u64 	%rd13, %rd9, %rd11;
	cvt.u32.u64 	%r95, %rd12;
	{ .reg .b32 tmp; mov.b64 {tmp, %r96}, %rd12; }
	cvt.u32.u64 	%r97, %rd13;
	{ .reg .b32 tmp; mov.b64 {tmp, %r98}, %rd13; }
	shr.u64 	%rd14, %rd4, 32;
	setp.lt.u64 	%p4, %rd4, 4294967296;
	selp.b64 	%rd15, %rd4, %rd14, %p4;
	cvt.u32.u64 	%r99, %rd15;
	max.u64 	%rd16, %rd4, 4294967296;
	cvt.u32.u64 	%r100, %rd16;
	selp.b32 	%r101, 96, 64, %p4;
	setp.eq.s64 	%p5, %rd15, 0;
	clz.b32 	%r102, %r99;
	selp.b32 	%r2, 32, %r102, %p5;
	add.s32 	%r3, %r2, %r101;
	shf.l.wrap.b32 	%r90, %r100, %r99, %r2;
	and.b32  	%r103, %r2, 31;
	shl.b32 	%r87, %r100, %r103;
	shl.b32 	%r243, %r95, %r103;
	shf.l.wrap.b32 	%r242, %r95, %r96, %r2;
	shf.l.wrap.b32 	%r241, %r96, %r97, %r2;
	shf.l.wrap.b32 	%r240, %r97, %r98, %r2;
	mov.b32 	%r238, 0;
	shf.l.wrap.b32 	%r239, %r98, %r238, %r2;
	neg.s32 	%r104, %r90;
	cvt.u64.u32 	%rd17, %r104;
	shl.b64 	%rd18, %rd17, 32;
	cvt.u64.u32 	%rd19, %r87;
	mov.b32 	%r105, 17185;
	mov.b32 	%r106, 63;
	prmt.b32 	%r107, %r90, %r106, %r105;
	mov.b32 	%f1, %r107;
	rcp.approx.f32 	%f2, %f1;
	mov.b32 	%r108, %f2;
	shl.b32 	%r109, %r108, 9;
	add.s32 	%r56, %r109, -512;
	mul.hi.u32 	%r110, %r56, %r87;
	cvt.u64.u32 	%rd20, %r110;
	mul.wide.u32 	%rd21, %r56, %r90;
	add.s64 	%rd22, %rd19, %rd20;
	add.s64 	%rd23, %rd22, %rd21;
	sub.s64 	%rd24, %rd18, %rd23;
	cvt.u32.u64 	%r72, %rd24;
	{ .reg .b32 tmp; mov.b64 {tmp, %r75}, %rd24; }
	setp.gt.s64 	%p6, %rd24, -1;
	selp.b32 	%r81, %r56, 0, %p6;
	shr.u64 	%rd25, %rd24, 63;
	cvt.u32.u64 	%r111, %rd25;
	xor.b32  	%r84, %r111, 1;
	mov.b32 	%r58, -2147483648;
	// begin inline asm
	mad.hi.cc.u32 %r55,%r56,%r72,%r58;
	// end inline asm
	// begin inline asm
	addc.u32 %r59,%r238,%r238;
	// end inline asm
	// begin inline asm
	mad.lo.cc.u32 %r62,%r56,%r75,%r55;
	// end inline asm
	// begin inline asm
	madc.hi.u32 %r66,%r56,%r75,%r59;
	// end inline asm
	// begin inline asm
	add.cc.u32 %r70,%r62,%r72;
	// end inline asm
	// begin inline asm
	addc.cc.u32 %r73,%r66,%r75;
	// end inline asm
	// begin inline asm
	addc.u32 %r76,%r238,%r238;
	// end inline asm
	// begin inline asm
	add.cc.u32 %r79,%r73,%r81;
	// end inline asm
	// begin inline asm
	addc.u32 %r82,%r76,%r84;
	// end inline asm
	setp.eq.s32 	%p7, %r82, 2;
	selp.b32 	%r112, -1, %r79, %p7;
	mul.hi.u32 	%r113, %r112, %r87;
	cvt.u64.u32 	%rd26, %r113;
	mul.wide.u32 	%rd27, %r112, %r90;
	add.s64 	%rd28, %rd27, %rd26;
	cvt.u32.u64 	%r86, %rd28;
	{ .reg .b32 tmp; mov.b64 {tmp, %r89}, %rd28; }
	// begin inline asm
	add.cc.u32 %r85,%r86,%r87;
	// end inline asm
	// begin inline asm
	addc.cc.u32 %r88,%r89,%r90;
	// end inline asm
	// begin inline asm
	addc.u32 %r91,%r238,%r238;
	// end inline asm
	setp.eq.s32 	%p8, %r91, 0;
	min.u32 	%r114, %r112, -2;
	add.s32 	%r115, %r114, 1;
	selp.b32 	%r11, %r115, %r112, %p8;
$L__BB3_2:
	.pragma "nounroll";
	// begin inline asm
	sub.cc.u32 %r116,%r241,%r87;
	// end inline asm
	// begin inline asm
	subc.cc.u32 %r119,%r240,%r90;
	// end inline asm
	mov.b32 	%r124, -2;
	// begin inline asm
	subc.u32 %r122,%r239,%r124;
	// end inline asm
	// begin inline asm
	mad.hi.u32 %r125,%r239,%r11,%r122;
	// end inline asm
	setp.lt.u32 	%p10, %r125, %r239;
	selp.b32 	%r248, -1, %r125, %p10;
	mov.b32 	%r156, 0;
	// begin inline asm
	mad.lo.cc.u32 %r129,%r248,%r87,%r156;
	// end inline asm
	// begin inline asm
	madc.hi.u32 %r133,%r248,%r87,%r156;
	// end inline asm
	// begin inline asm
	mad.lo.cc.u32 %r137,%r248,%r90,%r133;
	// end inline asm
	// begin inline asm
	madc.hi.u32 %r141,%r248,%r90,%r156;
	// end inline asm
	// begin inline asm
	sub.cc.u32 %r249,%r241,%r129;
	// end inline asm
	// begin inline asm
	subc.cc.u32 %r250,%r240,%r137;
	// end inline asm
	// begin inline asm
	subc.cc.u32 %r251,%r239,%r141;
	// end inline asm
	// begin inline asm
	addc.u32 %r154,%r156,%r156;
	// end inline asm
	setp.ne.s32 	%p11, %r154, 0;
	mov.pred 	%p18, 0;
	@%p11 bra 	$L__BB3_4;
	// begin inline asm
	add.cc.u32 %r249,%r249,%r87;
	// end inline asm
	// begin inline asm
	addc.cc.u32 %r250,%r250,%r90;
	// end inline asm
	mov.b32 	%r168, 0;
	// begin inline asm
	addc.cc.u32 %r251,%r251,%r168;
	// end inline asm
	// begin inline asm
	addc.u32 %r166,%r168,%r168;
	// end inline asm
	add.s32 	%r248, %r248, -1;
	setp.eq.s32 	%p18, %r166, 0;
$L__BB3_4:
	not.pred 	%p12, %p18;
	@%p12 bra 	$L__BB3_6;
	// begin inline asm
	add.cc.u32 %r249,%r249,%r87;
	// end inline asm
	// begin inline asm
	addc.cc.u32 %r250,%r250,%r90;
	// end inline asm
	mov.b32 	%r177, 0;
	// begin inline asm
	addc.u32 %r251,%r251,%r177;
	// end inline asm
	add.s32 	%r248, %r248, -1;
$L__BB3_6:
	mov.b32 	%r211, 0;
	// begin inline asm
	mad.lo.cc.u32 %r178,%r248,%r211,%r211;
	// end inline asm
	// begin inline asm
	madc.hi.u32 %r182,%r248,%r211,%r211;
	// end inline asm
	// begin inline asm
	mad.lo.cc.u32 %r186,%r248,%r211,%r182;
	// end inline asm
	// begin inline asm
	madc.hi.u32 %r190,%r248,%r211,%r211;
	// end inline asm
	// begin inline asm
	sub.cc.u32 %r252,%r243,%r178;
	// end inline asm
	// begin inline asm
	subc.cc.u32 %r241,%r242,%r186;
	// end inline asm
	// begin inline asm
	subc.cc.u32 %r240,%r249,%r190;
	// end inline asm
	// begin inline asm
	subc.cc.u32 %r239,%r250,%r211;
	// end inline asm
	// begin inline asm
	subc.cc.u32 %r206,%r251,%r211;
	// end inline asm
	// begin inline asm
	subc.u32 %r209,%r211,%r211;
	// end inline asm
	setp.ne.s32 	%p13, %r209, -1;
	@%p13 bra 	$L__BB3_8;
	mov.b32 	%r217, 0;
	// begin inline asm
	add.cc.u32 %r252,%r252,%r217;
	// end inline asm
	// begin inline asm
	addc.cc.u32 %r241,%r241,%r217;
	// end inline asm
	// begin inline asm
	addc.cc.u32 %r240,%r240,%r87;
	// end inline asm
	// begin inline asm
	addc.u32 %r239,%r239,%r90;
	// end inline asm
$L__BB3_8:
	add.s32 	%r238, %r238, 32;
	setp.le.u32 	%p14, %r238, %r3;
	mov.b32 	%r243, 0;
	mov.u32 	%r242, %r252;
	@%p14 bra 	$L__BB3_2;
	shf.r.wrap.b32 	%r225, %r252, %r241, %r2;
	shf.r.wrap.b32 	%r226, %r241, %r240, %r2;
	shf.r.wrap.b32 	%r227, %r240, %r239, %r2;
	mov.b32 	%r228, 0;
	shf.r.wrap.b32 	%r229, %r239, %r228, %r2;
	cvt.u16.u32 	%rs1, %r3;
	and.b16  	%rs2, %rs1, 32;
	setp.eq.s16 	%p15, %rs2, 0;
	selp.b32 	%r230, %r225, %r226, %p15;
	selp.b32 	%r231, %r226, %r227, %p15;
	selp.b32 	%r232, %r227, %r229, %p15;
	selp.b32 	%r233, %r229, 0, %p15;
	and.b16  	%rs3, %rs1, 64;
	setp.eq.s16 	%p16, %rs3, 0;
	selp.b32 	%r234, %r230, %r232, %p16;
	selp.b32 	%r235, %r231, %r233, %p16;
	setp.eq.s32 	%p17, %r3, 128;
	selp.b32 	%r236, -1, %r235, %p17;
	selp.b32 	%r237, -1, %r234, %p17;
	cvt.u64.u32 	%rd29, %r236;
	shl.b64 	%rd30, %rd29, 32;
	cvt.u64.u32 	%rd31, %r237;
	or.b64  	%rd32, %rd30, %rd31;
	cvta.to.global.u64 	%rd33, %rd3;
	add.s64 	%rd35, %rd33, %rd7;
	st.global.u64 	[%rd35], %rd32;
$L__BB3_10:
	ret;

}
	// .globl	ntt_scalar_multiply
.visible .entry ntt_scalar_multiply(
	.param .u64 .ptr .align 1 ntt_scalar_multiply_param_0,
	.param .u64 ntt_scalar_multiply_param_1,
	.param .u32 ntt_scalar_multiply_param_2,
	.param .u64 ntt_scalar_multiply_param_3
)
{
	.reg .pred 	%p<19>;
	.reg .b16 	%rs<4>;
	.reg .b32 	%r<256>;
	.reg .b32 	%f<3>;
	.reg .b64 	%rd<29>;

	ld.param.u64 	%rd2, [ntt_scalar_multiply_param_0];
	ld.param.u64 	%rd3, [ntt_scalar_multiply_param_1];
	ld.param.u32 	%r51, [ntt_scalar_multiply_param_2];
	ld.param.u64 	%rd4, [ntt_scalar_multiply_param_3];
	mov.u32 	%r52, %ctaid.x;
	mov.u32 	%r53, %ntid.x;
	mov.u32 	%r54, %tid.x;
	mad.lo.s32 	%r1, %r52, %r53, %r54;
	setp.ge.u32 	%p3, %r1, %r51;
	@%p3 bra 	$L__BB4_10;
	cvta.to.global.u64 	%rd5, %rd2;
	mul.wide.u32 	%rd6, %r1, 8;
	add.s64 	%rd1, %rd5, %rd6;
	ld.global.u64 	%rd7, [%rd1];
	mul.lo.s64 	%rd8, %rd7, %rd3;
	mul.hi.u64 	%rd9, %rd7, %rd3;
	cvt.u32.u64 	%r95, %rd8;
	{ .reg .b32 tmp; mov.b64 {tmp, %r96}, %rd8; }
	cvt.u32.u64 	%r97, %rd9;
	{ .reg .b32 tmp; mov.b64 {tmp, %r98}, %rd9; }
	shr.u64 	%rd10, %rd4, 32;
	setp.lt.u64 	%p4, %rd4, 4294967296;
	selp.b64 	%rd11, %rd4, %rd10, %p4;
	cvt.u32.u64 	%r99, %rd11;
	max.u64 	%rd12, %rd4, 4294967296;
	cvt.u32.u64 	%r100, %rd12;
	selp.b32 	%r101, 96, 64, %p4;
	setp.eq.s64 	%p5, %rd11, 0;
	clz.b32 	%r102, %r99;
	selp.b32 	%r2, 32, %r102, %p5;
	add.s32 	%r3, %r2, %r101;
	shf.l.wrap.b32 	%r90, %r100, %r99, %r2;
	and.b32  	%r103, %r2, 31;
	shl.b32 	%r87, %r100, %r103;
	shl.b32 	%r243, %r95, %r103;
	shf.l.wrap.b32 	%r242, %r95, %r96, %r2;
	shf.l.wrap.b32 	%r241, %r96, %r97, %r2;
	shf.l.wrap.b32 	%r240, %r97, %r98, %r2;
	mov.b32 	%r238, 0;
	shf.l.wrap.b32 	%r239, %r98, %r238, %r2;
	neg.s32 	%r104, %r90;
	cvt.u64.u32 	%rd13, %r104;
	shl.b64 	%rd14, %rd13, 32;
	cvt.u64.u32 	%rd15, %r87;
	mov.b32 	%r105, 17185;
	mov.b32 	%r106, 63;
	prmt.b32 	%r107, %r90, %r106, %r105;
	mov.b32 	%f1, %r107;
	rcp.approx.f32 	%f2, %f1;
	mov.b32 	%r108, %f2;
	shl.b32 	%r109, %r108, 9;
	add.s32 	%r56, %r109, -512;
	mul.hi.u32 	%r110, %r56, %r87;
	cvt.u64.u32 	%rd16, %r110;
	mul.wide.u32 	%rd17, %r56, %r90;
	add.s64 	%rd18, %rd15, %rd16;
	add.s64 	%rd19, %rd18, %rd17;
	sub.s64 	%rd20, %rd14, %rd19;
	cvt.u32.u64 	%r72, %rd20;
	{ .reg .b32 tmp; mov.b64 {tmp, %r75}, %rd20; }
	setp.gt.s64 	%p6, %rd20, -1;
	selp.b32 	%r81, %r56, 0, %p6;
	shr.u64 	%rd21, %rd20, 63;
	cvt.u32.u64 	%r111, %rd21;
	xor.b32  	%r84, %r111, 1;
	mov.b32 	%r58, -2147483648;
	// begin inline asm
	mad.hi.cc.u32 %r55,%r56,%r72,%r58;
	// end inline asm
	// begin inline asm
	addc.u32 %r59,%r238,%r238;
	// end inline asm
	// begin inline asm
	mad.lo.cc.u32 %r62,%r56,%r75,%r55;
	// end inline asm
	// begin inline asm
	madc.hi.u32 %r66,%r56,%r75,%r59;
	// end inline asm
	// begin inline asm
	add.cc.u32 %r70,%r62,%r72;
	// end inline asm
	// begin inline asm
	addc.cc.u32 %r73,%r66,%r75;
	// end inline asm
	// begin inline asm
	addc.u32 %r76,%r238,%r238;
	// end inline asm
	// begin inline asm
	add.cc.u32 %r79,%r73,%r81;
	// end inline asm
	// begin inline asm
	addc.u32 %r82,%r76,%r84;
	// end inline asm
	setp.eq.s32 	%p7, %r82, 2;
	selp.b32 	%r112, -1, %r79, %p7;
	mul.hi.u32 	%r113, %r112, %r87;
	cvt.u64.u32 	%rd22, %r113;
	mul.wide.u32 	%rd23, %r112, %r90;
	add.s64 	%rd24, %rd23, %rd22;
	cvt.u32.u64 	%r86, %rd24;
	{ .reg .b32 tmp; mov.b64 {tmp, %r89}, %rd24; }
	// begin inline asm
	add.cc.u32 %r85,%r86,%r87;
	// end inline asm
	// begin inline asm
	addc.cc.u32 %r88,%r89,%r90;
	// end inline asm
	// begin inline asm
	addc.u32 %r91,%r238,%r238;
	// end inline asm
	setp.eq.s32 	%p8, %r91, 0;
	min.u32 	%r114, %r112, -2;
	add.s32 	%r115, %r114, 1;
	selp.b32 	%r11, %r115, %r112, %p8;
$L__BB4_2:
	.pragma "nounroll";
	// begin inline asm
	sub.cc.u32 %r116,%r241,%r87;
	// end inline asm
	// begin inline asm
	subc.cc.u32 %r119,%r240,%r90;
	// end inline asm
	mov.b32 	%r124, -2;
	// begin inline asm
	subc.u32 %r122,%r239,%r124;
	// end inline asm
	// begin inline asm
	mad.hi.u32 %r125,%r239,%r11,%r122;
	// end inline asm
	setp.lt.u32 	%p10, %r125, %r239;
	selp.b32 	%r248, -1, %r125, %p10;
	mov.b32 	%r156, 0;
	// begin inline asm
	mad.lo.cc.u32 %r129,%r248,%r87,%r156;
	// end inline asm
	// begin inline asm
	madc.hi.u32 %r133,%r248,%r87,%r156;
	// end inline asm
	// begin inline asm
	mad.lo.cc.u32 %r137,%r248,%r90,%r133;
	// end inline asm
	// begin inline asm
	madc.hi.u32 %r141,%r248,%r90,%r156;
	// end inline asm
	// begin inline asm
	sub.cc.u32 %r249,%r241,%r129;
	// end inline asm
	// begin inline asm
	subc.cc.u32 %r250,%r240,%r137;
	// end inline asm
	// begin inline asm
	subc.cc.u32 %r251,%r239,%r141;
	// end inline asm
	// begin inline asm
	addc.u32 %r154,%r156,%r156;
	// end inline asm
	setp.ne.s32 	%p11, %r154, 0;
	mov.pred 	%p18, 0;
	@%p11 bra 	$L__BB4_4;
	// begin inline asm
	add.cc.u32 %r249,%r249,%r87;
	// end inline asm
	// begin inline asm
	addc.cc.u32 %r250,%r250,%r90;
	// end inline asm
	mov.b32 	%r168, 0;
	// begin inline asm
	addc.cc.u32 %r251,%r251,%r168;
	// end inline asm
	// begin inline asm
	addc.u32 %r166,%r168,%r168;
	// end inline asm
	add.s32 	%r248, %r248, -1;
	setp.eq.s32 	%p18, %r166, 0;
$L__BB4_4:
	not.pred 	%p12, %p18;
	@%p12 bra 	$L__BB4_6;
	// begin inline asm
	add.cc.u32 %r249,%r249,%r87;
	// end inline asm
	// begin inline asm
	addc.cc.u32 %r250,%r250,%r90;
	// end inline asm
	mov.b32 	%r177, 0;
	// begin inline asm
	addc.u32 %r251,%r251,%r177;
	// end inline asm
	add.s32 	%r248, %r248, -1;
$L__BB4_6:
	mov.b32 	%r211, 0;
	// begin inline asm
	mad.lo.cc.u32 %r178,%r248,%r211,%r211;
	// end inline asm
	// begin inline asm
	madc.hi.u32 %r182,%r248,%r211,%r211;
	// end inline asm
	// begin inline asm
	mad.lo.cc.u32 %r186,%r248,%r211,%r182;
	// end inline asm
	// begin inline asm
	madc.hi.u32 %r190,%r248,%r211,%r211;
	// end inline asm
	// begin inline asm
	sub.cc.u32 %r252,%r243,%r178;
	// end inline asm
	// begin inline asm
	subc.cc.u32 %r241,%r242,%r186;
	// end inline asm
	// begin inline asm
	subc.cc.u32 %r240,%r249,%r190;
	// end inline asm
	// begin inline asm
	subc.cc.u32 %r239,%r250,%r211;
	// end inline asm
	// begin inline asm
	subc.cc.u32 %r206,%r251,%r211;
	// end inline asm
	// begin inline asm
	subc.u32 %r209,%r211,%r211;
	// end inline asm
	setp.ne.s32 	%p13, %r209, -1;
	@%p13 bra 	$L__BB4_8;
	mov.b32 	%r217, 0;
	// begin inline asm
	add.cc.u32 %r252,%r252,%r217;
	// end inline asm
	// begin inline asm
	addc.cc.u32 %r241,%r241,%r217;
	// end inline asm
	// begin inline asm
	addc.cc.u32 %r240,%r240,%r87;
	// end inline asm
	// begin inline asm
	addc.u32 %r239,%r239,%r90;
	// end inline asm
$L__BB4_8:
	add.s32 	%r238, %r238, 32;
	setp.le.u32 	%p14, %r238, %r3;
	mov.b32 	%r243, 0;
	mov.u32 	%r242, %r252;
	@%p14 bra 	$L__BB4_2;
	shf.r.wrap.b32 	%r225, %r252, %r241, %r2;
	shf.r.wrap.b32 	%r226, %r241, %r240, %r2;
	shf.r.wrap.b32 	%r227, %r240, %r239, %r2;
	mov.b32 	%r228, 0;
	shf.r.wrap.b32 	%r229, %r239, %r228, %r2;
	cvt.u16.u32 	%rs1, %r3;
	and.b16  	%rs2, %rs1, 32;
	setp.eq.s16 	%p15, %rs2, 0;
	selp.b32 	%r230, %r225, %r226, %p15;
	selp.b32 	%r231, %r226, %r227, %p15;
	selp.b32 	%r232, %r227, %r229, %p15;
	selp.b32 	%r233, %r229, 0, %p15;
	and.b16  	%rs3, %rs1, 64;
	setp.eq.s16 	%p16, %rs3, 0;
	selp.b32 	%r234, %r230, %r232, %p16;
	selp.b32 	%r235, %r231, %r233, %p16;
	setp.eq.s32 	%p17, %r3, 128;
	selp.b32 	%r236, -1, %r235, %p17;
	selp.b32 	%r237, -1, %r234, %p17;
	cvt.u64.u32 	%rd25, %r236;
	shl.b64 	%rd26, %rd25, 32;
	cvt.u64.u32 	%rd27, %r237;
	or.b64  	%rd28, %rd26, %rd27;
	st.global.u64 	[%rd1], %rd28;
$L__BB4_10:
	ret;

}


// ===== COMPILED SASS (sm_100) =====

	.target	sm_100

	.elftype	@"ET_EXEC"


//--------------------- .note.nv.tkinfo           --------------------------
	.section	.note.nv.tkinfo,"",@"SHT_NOTE"
	.sectionflags	@"SHF_NOTE_NV_TKINFO"
	.tkinfo
        /*0018*/ 	.word	0x00000002
        /*0030*/ 	.string	""
        /*0030*/ 	.string	"ptxas"
        /*0030*/ 	.string	"Cuda compilation tools, release 13.0, V13.0.88"
        /*0030*/ 	.string	"Build cuda_13.0.r13.0/compiler.36424714_0"
        /*0030*/ 	.string	"-arch sm_100 -m 64 "



//--------------------- .note.nv.cuinfo           --------------------------
	.section	.note.nv.cuinfo,"",@"SHT_NOTE"
	.sectionflags	@"SHF_NOTE_NV_CUINFO"
        /*0018*/ 	.short	0x0002
        /*001a*/ 	.short	0x0064
        /*001c*/ 	.short	0x0082
	.zero		2


//--------------------- .nv.info                  --------------------------
	.section	.nv.info,"",@"SHT_CUDA_INFO"
	.align	4


	//----- nvinfo : EIATTR_REGCOUNT
	.align		4
        /*0000*/ 	.byte	0x04, 0x2f
        /*0002*/ 	.short	(.L_1 - .L_0)
	.align		4
.L_0:
        /*0004*/ 	.word	index@(bit_reverse_permutation)
        /*0008*/ 	.word	0x0000000c


	//----- nvinfo : EIATTR_FRAME_SIZE
	.align		4
.L_1:
        /*000c*/ 	.byte	0x04, 0x11
        /*000e*/ 	.short	(.L_3 - .L_2)
	.align		4
.L_2:
        /*0010*/ 	.word	index@(bit_reverse_permutation)
        /*0014*/ 	.word	0x00000000


	//----- nvinfo : EIATTR_REGCOUNT
	.align		4
.L_3:
        /*0018*/ 	.byte	0x04, 0x2f
        /*001a*/ 	.short	(.L_5 - .L_4)
	.align		4
.L_4:
        /*001c*/ 	.word	index@(ntt_forward)
        /*0020*/ 	.word	0x0000001c


	//----- nvinfo : EIATTR_FRAME_SIZE
	.align		4
.L_5:
        /*0024*/ 	.byte	0x04, 0x11
        /*0026*/ 	.short	(.L_7 - .L_6)
	.align		4
.L_6:
        /*0028*/ 	.word	index@(ntt_forward)
        /*002c*/ 	.word	0x00000000


	//----- nvinfo : EIATTR_REGCOUNT
	.align		4
.L_7:
        /*0030*/ 	.byte	0x04, 0x2f
        /*0032*/ 	.short	(.L_9 - .L_8)
	.align		4
.L_8:
        /*0034*/ 	.word	index@(ntt_inverse)
        /*0038*/ 	.word	0x00000020


	//----- nvinfo : EIATTR_FRAME_SIZE
	.align		4
.L_9:
        /*003c*/ 	.byte	0x04, 0x11
        /*003e*/ 	.short	(.L_11 - .L_10)
	.align		4
.L_10:
        /*0040*/ 	.word	index@(ntt_inverse)
        /*0044*/ 	.word	0x00000000


	//----- nvinfo : EIATTR_REGCOUNT
	.align		4
.L_11:
        /*0048*/ 	.byte	0x04, 0x2f
        /*004a*/ 	.short	(.L_13 - .L_12)
	.align		4
.L_12:
        /*004c*/ 	.word	index@(ntt_pointwise_multiply)
        /*0050*/ 	.word	0x00000018


	//----- nvinfo : EIATTR_FRAME_SIZE
	.align		4
.L_13:
        /*0054*/ 	.byte	0x04, 0x11
        /*0056*/ 	.short	(.L_15 - .L_14)
	.align		4
.L_14:
        /*0058*/ 	.word	index@(ntt_pointwise_multiply)
        /*005c*/ 	.word	0x00000000


	//----- nvinfo : EIATTR_REGCOUNT
	.align		4
.L_15:
        /*0060*/ 	.byte	0x04, 0x2f
        /*0062*/ 	.short	(.L_17 - .L_16)
	.align		4
.L_16:
        /*0064*/ 	.word	index@(ntt_scalar_multiply)
        /*0068*/ 	.word	0x00000016


	//----- nvinfo : EIATTR_FRAME_SIZE
	.align		4
.L_17:
        /*006c*/ 	.byte	0x04, 0x11
        /*006e*/ 	.short	(.L_19 - .L_18)
	.align		4
.L_18:
        /*0070*/ 	.word	index@(ntt_scalar_multiply)
        /*0074*/ 	.word	0x00000000


	//----- nvinfo : EIATTR_MIN_STACK_SIZE
	.align		4
.L_19:
        /*0078*/ 	.byte	0x04, 0x12
        /*007a*/ 	.short	(.L_21 - .L_20)
	.align		4
.L_20:
        /*007c*/ 	.word	index@(ntt_scalar_multiply)
        /*0080*/ 	.word	0x00000000


	//----- nvinfo : EIATTR_MIN_STACK_SIZE
	.align		4
.L_21:
        /*0084*/ 	.byte	0x04, 0x12
        /*0086*/ 	.short	(.L_23 - .L_22)
	.align		4
.L_22:
        /*0088*/ 	.word	index@(ntt_pointwise_multiply)
        /*008c*/ 	.word	0x00000000


	//----- nvinfo : EIATTR_MIN_STACK_SIZE
	.align		4
.L_23:
        /*0090*/ 	.byte	0x04, 0x12
        /*0092*/ 	.short	(.L_25 - .L_24)
	.align		4
.L_24:
        /*0094*/ 	.word	index@(ntt_inverse)
        /*0098*/ 	.word	0x00000000


	//----- nvinfo : EIATTR_MIN_STACK_SIZE
	.align		4
.L_25:
        /*009c*/ 	.byte	0x04, 0x12
        /*009e*/ 	.short	(.L_27 - .L_26)
	.align		4
.L_26:
        /*00a0*/ 	.word	index@(ntt_forward)
        /*00a4*/ 	.word	0x00000000


	//----- nvinfo : EIATTR_MIN_STACK_SIZE
	.align		4
.L_27:
        /*00a8*/ 	.byte	0x04, 0x12
        /*00aa*/ 	.short	(.L_29 - .L_28)
	.align		4
.L_28:
        /*00ac*/ 	.word	index@(bit_reverse_permutation)
        /*00b0*/ 	.word	0x00000000
.L_29:


//--------------------- .nv.compat                --------------------------
	.section	.nv.compat,"",@"SHT_CUDA_COMPAT_INFO"
	.align	4
        /*0000*/ 	.byte	0x02, 0x09, 0x00, 0x00, 0x02, 0x02, 0x01, 0x00, 0x02, 0x05, 0x05, 0x00, 0x03, 0x07, 0x01, 0x01
        /*0010*/ 	.byte	0x02, 0x03, 0x00, 0x00, 0x02, 0x06, 0x01, 0x00, 0x04, 0x0b, 0x08, 0x00, 0x01, 0x00, 0x00, 0x00
        /*0020*/ 	.byte	0x00, 0x00, 0x00, 0x00


//--------------------- .nv.info.ntt_scalar_multiply --------------------------
	.section	.nv.info.ntt_scalar_multiply,"",@"SHT_CUDA_INFO"
	.sectionflags	@""
	.align	4


	//----- nvinfo : EIATTR_CUDA_API_VERSION
	.align		4
        /*0000*/ 	.byte	0x04, 0x37
        /*0002*/ 	.short	(.L_31 - .L_30)
.L_30:
        /*0004*/ 	.word	0x00000082


	//----- nvinfo : EIATTR_KPARAM_INFO
	.align		4
.L_31:
        /*0008*/ 	.byte	0x04, 0x17
        /*000a*/ 	.short	(.L_33 - .L_32)
.L_32:
        /*000c*/ 	.word	0x00000000
        /*0010*/ 	.short	0x0003
        /*0012*/ 	.short	0x0018
        /*0014*/ 	.byte	0x00, 0xf0, 0x21, 0x00


	//----- nvinfo : EIATTR_KPARAM_INFO
	.align		4
.L_33:
        /*0018*/ 	.byte	0x04, 0x17
        /*001a*/ 	.short	(.L_35 - .L_34)
.L_34:
        /*001c*/ 	.word	0x00000000
        /*0020*/ 	.short	0x0002
        /*0022*/ 	.short	0x0010
        /*0024*/ 	.byte	0x00, 0xf0, 0x11, 0x00


	//----- nvinfo : EIATTR_KPARAM_INFO
	.align		4
.L_35:
        /*0028*/ 	.byte	0x04, 0x17
        /*002a*/ 	.short	(.L_37 - .L_36)
.L_36:
        /*002c*/ 	.word	0x00000000
        /*0030*/ 	.short	0x0001
        /*0032*/ 	.short	0x0008
        /*0034*/ 	.byte	0x00, 0xf0, 0x21, 0x00


	//----- nvinfo : EIATTR_KPARAM_INFO
	.align		4
.L_37:
        /*0038*/ 	.byte	0x04, 0x17
        /*003a*/ 	.short	(.L_39 - .L_38)
.L_38:
        /*003c*/ 	.word	0x00000000
        /*0040*/ 	.short	0x0000
        /*0042*/ 	.short	0x0000
        /*0044*/ 	.byte	0x00, 0xf5, 0x21, 0x00


	//----- nvinfo : EIATTR_SPARSE_MMA_MASK
	.align		4
.L_39:
        /*0048*/ 	.byte	0x03, 0x50
        /*004a*/ 	.short	0x0000


	//----- nvinfo : EIATTR_MAXREG_COUNT
	.align		4
        /*004c*/ 	.byte	0x03, 0x1b
        /*004e*/ 	.short	0x00ff


	//----- nvinfo : EIATTR_MERCURY_ISA_VERSION
	.align		4
        /*0050*/ 	.byte	0x03, 0x5f
        /*0052*/ 	.short	0x0101


	//----- nvinfo : EIATTR_VRC_CTA_INIT_COUNT
	.align		4
        /*0054*/ 	.byte	0x02, 0x4a
	.zero		1
	.zero		1


	//----- nvinfo : EIATTR_EXIT_INSTR_OFFSETS
	.align		4
        /*0058*/ 	.byte	0x04, 0x1c
        /*005a*/ 	.short	(.L_41 - .L_40)


	//   ....[0]....
.L_40:
        /*005c*/ 	.word	0x00000070


	//   ....[1]....
        /*0060*/ 	.word	0x000008a0


	//----- nvinfo : EIATTR_CBANK_PARAM_SIZE
	.align		4
.L_41:
        /*0064*/ 	.byte	0x03, 0x19
        /*0066*/ 	.short	0x0020


	//----- nvinfo : EIATTR_PARAM_CBANK
	.align		4
        /*0068*/ 	.byte	0x04, 0x0a
        /*006a*/ 	.short	(.L_43 - .L_42)
	.align		4
.L_42:
        /*006c*/ 	.word	index@(.nv.constant0.ntt_scalar_multiply)
        /*0070*/ 	.short	0x0380
        /*0072*/ 	.short	0x0020


	//----- nvinfo : EIATTR_SW_WAR
	.align		4
.L_43:
        /*0074*/ 	.byte	0x04, 0x36
        /*0076*/ 	.short	(.L_45 - .L_44)
.L_44:
        /*0078*/ 	.word	0x00000008
.L_45:


//--------------------- .nv.info.ntt_pointwise_multiply --------------------------
	.section	.nv.info.ntt_pointwise_multiply,"",@"SHT_CUDA_INFO"
	.sectionflags	@""
	.align	4


	//----- nvinfo : EIATTR_CUDA_API_VERSION
	.align		4
        /*0000*/ 	.byte	0x04, 0x37
        /*0002*/ 	.short	(.L_47 - .L_46)
.L_46:
        /*0004*/ 	.word	0x00000082


	//----- nvinfo : EIATTR_KPARAM_INFO
	.align		4
.L_47:
        /*0008*/ 	.byte	0x04, 0x17
        /*000a*/ 	.short	(.L_49 - .L_48)
.L_48:
        /*000c*/ 	.word	0x00000000
        /*0010*/ 	.short	0x0004
        /*0012*/ 	.short	0x0020
        /*0014*/ 	.byte	0x00, 0xf0, 0x21, 0x00


	//----- nvinfo : EIATTR_KPARAM_INFO
	.align		4
.L_49:
        /*0018*/ 	.byte	0x04, 0x17
        /*001a*/ 	.short	(.L_51 - .L_50)
.L_50:
        /*001c*/ 	.word	0x00000000
        /*0020*/ 	.short	0x0003
        /*0022*/ 	.short	0x0018
        /*0024*/ 	.byte	0x00, 0xf0, 0x11, 0x00


	//----- nvinfo : EIATTR_KPARAM_INFO
	.align		4
.L_51:
        /*0028*/ 	.byte	0x04, 0x17
        /*002a*/ 	.short	(.L_53 - .L_52)
.L_52:
        /*002c*/ 	.word	0x00000000
        /*0030*/ 	.short	0x0002
        /*0032*/ 	.short	0x0010
        /*0034*/ 	.byte	0x00, 0xf5, 0x21, 0x00


	//----- nvinfo : EIATTR_KPARAM_INFO
	.align		4
.L_53:
        /*0038*/ 	.byte	0x04, 0x17
        /*003a*/ 	.short	(.L_55 - .L_54)
.L_54:
        /*003c*/ 	.word	0x00000000
        /*0040*/ 	.short	0x0001
        /*0042*/ 	.short	0x0008
        /*0044*/ 	.byte	0x00, 0xf5, 0x21, 0x00


	//----- nvinfo : EIATTR_KPARAM_INFO
	.align		4
.L_55:
        /*0048*/ 	.byte	0x04, 0x17
        /*004a*/ 	.short	(.L_57 - .L_56)
.L_56:
        /*004c*/ 	.word	0x00000000
        /*0050*/ 	.short	0x0000
        /*0052*/ 	.short	0x0000
        /*0054*/ 	.byte	0x00, 0xf5, 0x21, 0x00


	//----- nvinfo : EIATTR_SPARSE_MMA_MASK
	.align		4
.L_57:
        /*0058*/ 	.byte	0x03, 0x50
        /*005a*/ 	.short	0x0000


	//----- nvinfo : EIATTR_MAXREG_COUNT
	.align		4
        /*005c*/ 	.byte	0x03, 0x1b
        /*005e*/ 	.short	0x00ff


	//----- nvinfo : EIATTR_MERCURY_ISA_VERSION
	.align		4
        /*0060*/ 	.byte	0x03, 0x5f
        /*0062*/ 	.short	0x0101


	//----- nvinfo : EIATTR_VRC_CTA_INIT_COUNT
	.align		4
        /*0064*/ 	.byte	0x02, 0x4a
	.zero		1
	.zero		1


	//----- nvinfo : EIATTR_EXIT_INSTR_OFFSETS
	.align		4
        /*0068*/ 	.byte	0x04, 0x1c
        /*006a*/ 	.short	(.L_59 - .L_58)


	//   ....[0]....
.L_58:
        /*006c*/ 	.word	0x00000070


	//   ....[1]....
        /*0070*/ 	.word	0x00000920


	//----- nvinfo : EIATTR_CBANK_PARAM_SIZE
	.align		4
.L_59:
        /*0074*/ 	.byte	0x03, 0x19
        /*0076*/ 	.short	0x0028


	//----- nvinfo : EIATTR_PARAM_CBANK
	.align		4
        /*0078*/ 	.byte	0x04, 0x0a
        /*007a*/ 	.short	(.L_61 - .L_60)
	.align		4
.L_60:
        /*007c*/ 	.word	index@(.nv.constant0.ntt_pointwise_multiply)
        /*0080*/ 	.short	0x0380
        /*0082*/ 	.short	0x0028


	//----- nvinfo : EIATTR_SW_WAR
	.align		4
.L_61:
        /*0084*/ 	.byte	0x04, 0x36
        /*0086*/ 	.short	(.L_63 - .L_62)
.L_62:
        /*0088*/ 	.word	0x00000008
.L_63:


//--------------------- .nv.info.ntt_inverse      --------------------------
	.section	.nv.info.ntt_inverse,"",@"SHT_CUDA_INFO"
	.sectionflags	@""
	.align	4


	//----- nvinfo : EIATTR_CUDA_API_VERSION
	.align		4
        /*0000*/ 	.byte	0x04, 0x37
        /*0002*/ 	.short	(.L_65 - .L_64)
.L_64:
        /*0004*/ 	.word	0x00000082


	//----- nvinfo : EIATTR_KPARAM_INFO
	.align		4
.L_65:
        /*0008*/ 	.byte	0x04, 0x17
        /*000a*/ 	.short	(.L_67 - .L_66)
.L_66:
        /*000c*/ 	.word	0x00000000
        /*0010*/ 	.short	0x0005
        /*0012*/ 	.short	0x0024
        /*0014*/ 	.byte	0x00, 0xf0, 0x11, 0x00


	//----- nvinfo : EIATTR_KPARAM_INFO
	.align		4
.L_67:
        /*0018*/ 	.byte	0x04, 0x17
        /*001a*/ 	.short	(.L_69 - .L_68)
.L_68:
        /*001c*/ 	.word	0x00000000
        /*0020*/ 	.short	0x0004
        /*0022*/ 	.short	0x0020
        /*0024*/ 	.byte	0x00, 0xf0, 0x11, 0x00


	//----- nvinfo : EIATTR_KPARAM_INFO
	.align		4
.L_69:
        /*0028*/ 	.byte	0x04, 0x17
        /*002a*/ 	.short	(.L_71 - .L_70)
.L_70:
        /*002c*/ 	.word	0x00000000
        /*0030*/ 	.short	0x0003
        /*0032*/ 	.short	0x0018
        /*0034*/ 	.byte	0x00, 0xf0, 0x21, 0x00


	//----- nvinfo : EIATTR_KPARAM_INFO
	.align		4
.L_71:
        /*0038*/ 	.byte	0x04, 0x17
        /*003a*/ 	.short	(.L_73 - .L_72)
.L_72:
        /*003c*/ 	.word	0x00000000
        /*0040*/ 	.short	0x0002
        /*0042*/ 	.short	0x0010
        /*0044*/ 	.byte	0x00, 0xf0, 0x11, 0x00


	//----- nvinfo : EIATTR_KPARAM_INFO
	.align		4
.L_73:
        /*0048*/ 	.byte	0x04, 0x17
        /*004a*/ 	.short	(.L_75 - .L_74)
.L_74:
        /*004c*/ 	.word	0x00000000
        /*0050*/ 	.short	0x0001
        /*0052*/ 	.short	0x0008
        /*0054*/ 	.byte	0x00, 0xf5, 0x21, 0x00


	//----- nvinfo : EIATTR_KPARAM_INFO
	.align		4
.L_75:
        /*0058*/ 	.byte	0x04, 0x17
        /*005a*/ 	.short	(.L_77 - .L_76)
.L_76:
        /*005c*/ 	.word	0x00000000
        /*0060*/ 	.short	0x0000
        /*0062*/ 	.short	0x0000
        /*0064*/ 	.byte	0x00, 0xf5, 0x21, 0x00


	//----- nvinfo : EIATTR_SPARSE_MMA_MASK
	.align		4
.L_77:
        /*0068*/ 	.byte	0x03, 0x50
        /*006a*/ 	.short	0x0000


	//----- nvinfo : EIATTR_MAXREG_COUNT
	.align		4
        /*006c*/ 	.byte	0x03, 0x1b
        /*006e*/ 	.short	0x00ff


	//----- nvinfo : EIATTR_MERCURY_ISA_VERSION
	.align		4
        /*0070*/ 	.byte	0x03, 0x5f
        /*0072*/ 	.short	0x0101


	//----- nvinfo : EIATTR_VRC_CTA_INIT_COUNT
	.align		4
        /*0074*/ 	.byte	0x02, 0x4a
	.zero		1
	.zero		1


	//----- nvinfo : EIATTR_EXIT_INSTR_OFFSETS
	.align		4
        /*0078*/ 	.byte	0x04, 0x1c
        /*007a*/ 	.short	(.L_79 - .L_78)


	//   ....[0]....
.L_78:
        /*007c*/ 	.word	0x00000080


	//   ....[1]....
        /*0080*/ 	.word	0x00000ba0


	//----- nvinfo : EIATTR_CBANK_PARAM_SIZE
	.align		4
.L_79:
        /*0084*/ 	.byte	0x03, 0x19
        /*0086*/ 	.short	0x0028


	//----- nvinfo : EIATTR_PARAM_CBANK
	.align		4
        /*0088*/ 	.byte	0x04, 0x0a
        /*008a*/ 	.short	(.L_81 - .L_80)
	.align		4
.L_80:
        /*008c*/ 	.word	index@(.nv.constant0.ntt_inverse)
        /*0090*/ 	.short	0x0380
        /*0092*/ 	.short	0x0028


	//----- nvinfo : EIATTR_SW_WAR
	.align		4
.L_81:
        /*0094*/ 	.byte	0x04, 0x36
        /*0096*/ 	.short	(.L_83 - .L_82)
.L_82:
        /*0098*/ 	.word	0x00000008
.L_83:


//--------------------- .nv.info.ntt_forward      --------------------------
	.section	.nv.info.ntt_forward,"",@"SHT_CUDA_INFO"
	.sectionflags	@""
	.align	4


	//----- nvinfo : EIATTR_CUDA_API_VERSION
	.align		4
        /*0000*/ 	.byte	0x04, 0x37
        /*0002*/ 	.short	(.L_85 - .L_84)
.L_84:
        /*0004*/ 	.word	0x00000082


	//----- nvinfo : EIATTR_KPARAM_INFO
	.align		4
.L_85:
        /*0008*/ 	.byte	0x04, 0x17
        /*000a*/ 	.short	(.L_87 - .L_86)
.L_86:
        /*000c*/ 	.word	0x00000000
        /*0010*/ 	.short	0x0005
        /*0012*/ 	.short	0x0024
        /*0014*/ 	.byte	0x00, 0xf0, 0x11, 0x00


	//----- nvinfo : EIATTR_KPARAM_INFO
	.align		4
.L_87:
        /*0018*/ 	.byte	0x04, 0x17
        /*001a*/ 	.short	(.L_89 - .L_88)
.L_88:
        /*001c*/ 	.word	0x00000000
        /*0020*/ 	.short	0x0004
        /*0022*/ 	.short	0x0020
        /*0024*/ 	.byte	0x00, 0xf0, 0x11, 0x00


	//----- nvinfo : EIATTR_KPARAM_INFO
	.align		4
.L_89:
        /*0028*/ 	.byte	0x04, 0x17
        /*002a*/ 	.short	(.L_91 - .L_90)
.L_90:
        /*002c*/ 	.word	0x00000000
        /*0030*/ 	.short	0x0003
        /*0032*/ 	.short	0x0018
        /*0034*/ 	.byte	0x00, 0xf0, 0x21, 0x00


	//----- nvinfo : EIATTR_KPARAM_INFO
	.align		4
.L_91:
        /*0038*/ 	.byte	0x04, 0x17
        /*003a*/ 	.short	(.L_93 - .L_92)
.L_92:
        /*003c*/ 	.word	0x00000000
        /*0040*/ 	.short	0x0002
        /*0042*/ 	.short	0x0010
        /*0044*/ 	.byte	0x00, 0xf0, 0x11, 0x00


	//----- nvinfo : EIATTR_KPARAM_INFO
	.align		4
.L_93:
        /*0048*/ 	.byte	0x04, 0x17
        /*004a*/ 	.short	(.L_95 - .L_94)
.L_94:
        /*004c*/ 	.word	0x00000000
        /*0050*/ 	.short	0x0001
        /*0052*/ 	.short	0x0008
        /*0054*/ 	.byte	0x00, 0xf5, 0x21, 0x00


	//----- nvinfo : EIATTR_KPARAM_INFO
	.align		4
.L_95:
        /*0058*/ 	.byte	0x04, 0x17
        /*005a*/ 	.short	(.L_97 - .L_96)
.L_96:
        /*005c*/ 	.word	0x00000000
        /*0060*/ 	.short	0x0000
        /*0062*/ 	.short	0x0000
        /*0064*/ 	.byte	0x00, 0xf5, 0x21, 0x00


	//----- nvinfo : EIATTR_SPARSE_MMA_MASK
	.align		4
.L_97:
        /*0068*/ 	.byte	0x03, 0x50
        /*006a*/ 	.short	0x0000


	//----- nvinfo : EIATTR_MAXREG_COUNT
	.align		4
        /*006c*/ 	.byte	0x03, 0x1b
        /*006e*/ 	.short	0x00ff


	//----- nvinfo : EIATTR_MERCURY_ISA_VERSION
	.align		4
        /*0070*/ 	.byte	0x03, 0x5f
        /*0072*/ 	.short	0x0101


	//----- nvinfo : EIATTR_VRC_CTA_INIT_COUNT
	.align		4
        /*0074*/ 	.byte	0x02, 0x4a
	.zero		1
	.zero		1


	//----- nvinfo : EIATTR_EXIT_INSTR_OFFSETS
	.align		4
        /*0078*/ 	.byte	0x04, 0x1c
        /*007a*/ 	.short	(.L_99 - .L_98)


	//   ....[0]....
.L_98:
        /*007c*/ 	.word	0x00000080


	//   ....[1]....
        /*0080*/ 	.word	0x00000b70


	//----- nvinfo : EIATTR_CBANK_PARAM_SIZE
	.align		4
.L_99:
        /*0084*/ 	.byte	0x03, 0x19
        /*0086*/ 	.short	0x0028


	//----- nvinfo : EIATTR_PARAM_CBANK
	.align		4
        /*0088*/ 	.byte	0x04, 0x0a
        /*008a*/ 	.short	(.L_101 - .L_100)
	.align		4
.L_100:
        /*008c*/ 	.word	index@(.nv.constant0.ntt_forward)
        /*0090*/ 	.short	0x0380
        /*0092*/ 	.short	0x0028


	//----- nvinfo : EIATTR_SW_WAR
	.align		4
.L_101:
        /*0094*/ 	.byte	0x04, 0x36
        /*0096*/ 	.short	(.L_103 - .L_102)
.L_102:
        /*0098*/ 	.word	0x00000008
.L_103:


//--------------------- .nv.info.bit_reverse_permutation --------------------------
	.section	.nv.info.bit_reverse_permutation,"",@"SHT_CUDA_INFO"
	.sectionflags	@""
	.align	4


	//----- nvinfo : EIATTR_CUDA_API_VERSION
	.align		4
        /*0000*/ 	.byte	0x04, 0x37
        /*0002*/ 	.short	(.L_105 - .L_104)
.L_104:
        /*0004*/ 	.word	0x00000082


	//----- nvinfo : EIATTR_KPARAM_INFO
	.align		4
.L_105:
        /*0008*/ 	.byte	0x04, 0x17
        /*000a*/ 	.short	(.L_107 - .L_106)
.L_106:
        /*000c*/ 	.word	0x00000000
        /*0010*/ 	.short	0x0002
        /*0012*/ 	.short	0x000c
        /*0014*/ 	.byte	0x00, 0xf0, 0x11, 0x00


	//----- nvinfo : EIATTR_KPARAM_INFO
	.align		4
.L_107:
        /*0018*/ 	.byte	0x04, 0x17
        /*001a*/ 	.short	(.L_109 - .L_108)
.L_108:
        /*001c*/ 	.word	0x00000000
        /*0020*/ 	.short	0x0001
        /*0022*/ 	.short	0x0008
        /*0024*/ 	.byte	0x00, 0xf0, 0x11, 0x00


	//----- nvinfo : EIATTR_KPARAM_INFO
	.align		4
.L_109:
        /*0028*/ 	.byte	0x04, 0x17
        /*002a*/ 	.short	(.L_111 - .L_110)
.L_110:
        /*002c*/ 	.word	0x00000000
        /*0030*/ 	.short	0x0000
        /*0032*/ 	.short	0x0000
        /*0034*/ 	.byte	0x00, 0xf5, 0x21, 0x00


	//----- nvinfo : EIATTR_SPARSE_MMA_MASK
	.align		4
.L_111:
        /*0038*/ 	.byte	0x03, 0x50
        /*003a*/ 	.short	0x0000


	//----- nvinfo : EIATTR_MAXREG_COUNT
	.align		4
        /*003c*/ 	.byte	0x03, 0x1b
        /*003e*/ 	.short	0x00ff


	//----- nvinfo : EIATTR_MERCURY_ISA_VERSION
	.align		4
        /*0040*/ 	.byte	0x03, 0x5f
        /*0042*/ 	.short	0x0101


	//----- nvinfo : EIATTR_VRC_CTA_INIT_COUNT
	.align		4
        /*0044*/ 	.byte	0x02, 0x4a
	.zero		1
	.zero		1


	//----- nvinfo : EIATTR_EXIT_INSTR_OFFSETS
	.align		4
        /*0048*/ 	.byte	0x04, 0x1c
        /*004a*/ 	.short	(.L_113 - .L_112)


	//   ....[0]....
.L_112:
        /*004c*/ 	.word	0x00000080


	//   ....[1]....
        /*0050*/ 	.word	0x00000810


	//   ....[2]....
        /*0054*/ 	.word	0x000008a0


	//----- nvinfo : EIATTR_CBANK_PARAM_SIZE
	.align		4
.L_113:
        /*0058*/ 	.byte	0x03, 0x19
        /*005a*/ 	.short	0x0010


	//----- nvinfo : EIATTR_PARAM_CBANK
	.align		4
        /*005c*/ 	.byte	0x04, 0x0a
        /*005e*/ 	.short	(.L_115 - .L_114)
	.align		4
.L_114:
        /*0060*/ 	.word	index@(.nv.constant0.bit_reverse_permutation)
        /*0064*/ 	.short	0x0380
        /*0066*/ 	.short	0x0010


	//----- nvinfo : EIATTR_SW_WAR
	.align		4
.L_115:
        /*0068*/ 	.byte	0x04, 0x36
        /*006a*/ 	.short	(.L_117 - .L_116)
.L_116:
        /*006c*/ 	.word	0x00000008
.L_117:


//--------------------- .nv.callgraph             --------------------------
	.section	.nv.callgraph,"",@"SHT_CUDA_CALLGRAPH"
	.align	4
	.sectionentsize	8
	.align		4
        /*0000*/ 	.word	0x00000000
	.align		4
        /*0004*/ 	.word	0xffffffff
	.align		4
        /*0008*/ 	.word	0x00000000
	.align		4
        /*000c*/ 	.word	0xfffffffe
	.align		4
        /*0010*/ 	.word	0x00000000
	.align		4
        /*0014*/ 	.word	0xfffffffd
	.align		4
        /*0018*/ 	.word	0x00000000
	.align		4
        /*001c*/ 	.word	0xfffffffc


//--------------------- .text.ntt_scalar_multiply --------------------------
	.section	.text.ntt_scalar_multiply,"ax",@progbits
	.align	128
        .global         ntt_scalar_multiply
        .type           ntt_scalar_multiply,@function
        .size           ntt_scalar_multiply,(.L_x_16 - ntt_scalar_multiply)
        .other          ntt_scalar_multiply,@"STO_CUDA_ENTRY STV_DEFAULT"
ntt_scalar_multiply:
.text.ntt_scalar_multiply:
[----:B------:R-:W-:Y:S01]  /*0000*/  LDC R1, c[0x0][0x37c] ;  /* 0x0000df00ff017b82 */ /* 0x000fe20000000800 */
[----:B------:R-:W0:Y:S07]  /*0010*/  S2R R0, SR_TID.X ;  /* 0x0000000000007919 */ /* 0x000e2e0000002100 */
[----:B------:R-:W0:Y:S01]  /*0020*/  S2UR UR4, SR_CTAID.X ;  /* 0x00000000000479c3 */ /* 0x000e220000002500 */
[----:B------:R-:W1:Y:S07]  /*0030*/  LDCU UR5, c[0x0][0x390] ;  /* 0x00007200ff0577ac */ /* 0x000e6e0008000800 */
[----:B------:R-:W0:Y:S02]  /*0040*/  LDC R5, c[0x0][0x360] ;  /* 0x0000d800ff057b82 */ /* 0x000e240000000800 */
[----:B0-----:R-:W-:-:S05]  /*0050*/  IMAD R5, R5, UR4, R0 ;  /* 0x0000000405057c24 */ /* 0x001fca000f8e0200 */
[----:B-1----:R-:W-:-:S13]  /*0060*/  ISETP.GE.U32.AND P0, PT, R5, UR5, PT ;  /* 0x0000000505007c0c */ /* 0x002fda000bf06070 */
[----:B------:R-:W-:Y:S05]  /*0070*/  @P0 EXIT ;  /* 0x000000000000094d */ /* 0x000fea0003800000 */
[----:B------:R-:W0:Y:S01]  /*0080*/  LDC.64 R2, c[0x0][0x380] ;  /* 0x0000e000ff027b82 */ /* 0x000e220000000a00 */
[----:B------:R-:W1:Y:S07]  /*0090*/  LDCU.64 UR6, c[0x0][0x358] ;  /* 0x00006b00ff0677ac */ /* 0x000e6e0008000a00 */
[----:B------:R-:W2:Y:S01]  /*00a0*/  LDC.64 R10, c[0x0][0x398] ;  /* 0x0000e600ff0a7b82 */ /* 0x000ea20000000a00 */
[----:B0-----:R-:W-:-:S05]  /*00b0*/  IMAD.WIDE.U32 R2, R5, 0x8, R2 ;  /* 0x0000000805027825 */ /* 0x001fca00078e0002 */
[----:B-1----:R-:W3:Y:S01]  /*00c0*/  LDG.E.64 R8, desc[UR6][R2.64] ;  /* 0x0000000602087981 */ /* 0x002ee2000c1e1b00 */
[----:B------:R-:W-:Y:S01]  /*00d0*/  UMOV UR4, 0x4321 ;  /* 0x0000432100047882 */ /* 0x000fe20000000000 */
[----:B------:R-:W-:Y:S01]  /*00e0*/  IMAD.MOV.U32 R14, RZ, RZ, 0x0 ;  /* 0x00000000ff0e7424 */ /* 0x000fe200078e00ff */
[C---:B--2---:R-:W-:Y:S01]  /*00f0*/  ISETP.GE.U32.AND P0, PT, R10.reuse, RZ, PT ;  /* 0x000000ff0a00720c */ /* 0x044fe20003f06070 */
[----:B------:R-:W-:Y:S01]  /*0100*/  IMAD.U32 R5, RZ, RZ, UR4 ;  /* 0x00000004ff057e24 */ /* 0x000fe2000f8e00ff */
[----:B------:R-:W-:Y:S01]  /*0110*/  ISETP.GT.U32.AND P1, PT, R10, RZ, PT ;  /* 0x000000ff0a00720c */ /* 0x000fe20003f24070 */
[----:B------:R-:W-:Y:S01]  /*0120*/  IMAD.MOV.U32 R15, RZ, RZ, -0x80000000 ;  /* 0x80000000ff0f7424 */ /* 0x000fe200078e00ff */
[C---:B------:R-:W-:Y:S01]  /*0130*/  ISETP.GE.U32.AND.EX P0, PT, R11.reuse, 0x1, PT, P0 ;  /* 0x000000010b00780c */ /* 0x040fe20003f06100 */
[----:B------:R-:W3:Y:S01]  /*0140*/  LDCU.64 UR4, c[0x0][0x388] ;  /* 0x00007100ff0477ac */ /* 0x000ee20008000a00 */
[C---:B------:R-:W-:Y:S02]  /*0150*/  ISETP.GT.U32.AND.EX P1, PT, R11.reuse, 0x1, PT, P1 ;  /* 0x000000010b00780c */ /* 0x040fe40003f24110 */
[----:B------:R-:W-:-:S02]  /*0160*/  SEL R6, R11, R10, P0 ;  /* 0x0000000a0b067207 */ /* 0x000fc40000000000 */
[----:B------:R-:W-:Y:S02]  /*0170*/  SEL R4, R11, RZ, !P0 ;  /* 0x000000ff0b047207 */ /* 0x000fe40004000000 */
[----:B------:R-:W0:Y:S01]  /*0180*/  FLO.U32 R0, R6 ;  /* 0x0000000600007300 */ /* 0x000e2200000e0000 */
[----:B------:R-:W-:Y:S02]  /*0190*/  ISETP.NE.U32.AND P2, PT, R6, RZ, PT ;  /* 0x000000ff0600720c */ /* 0x000fe40003f45070 */
[----:B------:R-:W-:Y:S02]  /*01a0*/  SEL R11, R10, RZ, P1 ;  /* 0x000000ff0a0b7207 */ /* 0x000fe40000800000 */
[----:B------:R-:W-:Y:S02]  /*01b0*/  ISETP.NE.AND.EX P2, PT, R4, RZ, PT, P2 ;  /* 0x000000ff0400720c */ /* 0x000fe40003f45320 */
[----:B0-----:R-:W-:-:S04]  /*01c0*/  IADD3 R0, PT, PT, -R0, 0x1f, RZ ;  /* 0x0000001f00007810 */ /* 0x001fc80007ffe1ff */
[----:B------:R-:W-:-:S04]  /*01d0*/  SEL R0, R0, 0x20, P2 ;  /* 0x0000002000007807 */ /* 0x000fc80001000000 */
[----:B------:R-:W-:Y:S02]  /*01e0*/  SHF.L.W.U32.HI R6, R11, R0, R6 ;  /* 0x000000000b067219 */ /* 0x000fe40000010e06 */
[----:B------:R-:W-:Y:S02]  /*01f0*/  LOP3.LUT R10, R0, 0x1f, RZ, 0xc0, !PT ;  /* 0x0000001f000a7812 */ /* 0x000fe400078ec0ff */
[----:B------:R-:W-:Y:S01]  /*0200*/  PRMT R4, R6, R5, 0x3f ;  /* 0x0000003f06047416 */ /* 0x000fe20000000005 */
[----:B------:R-:W-:-:S03]  /*0210*/  IMAD.MOV.U32 R5, RZ, RZ, 0x4b800000 ;  /* 0x4b800000ff057424 */ /* 0x000fc600078e00ff */
[C---:B------:R-:W-:Y:S02]  /*0220*/  FSETP.GEU.AND P2, PT, |R4|.reuse, 1.175494350822287508e-38, PT ;  /* 0x008000000400780b */ /* 0x040fe40003f4e200 */
[----:B------:R-:W-:Y:S02]  /*0230*/  FSETP.GT.AND P1, PT, |R4|, 8.50705917302346158658e+37, PT ;  /* 0x7e8000000400780b */ /* 0x000fe40003f24200 */
[----:B------:R-:W-:-:S04]  /*0240*/  FSEL R5, R5, 1, !P2 ;  /* 0x3f80000005057808 */ /* 0x000fc80005000000 */
[----:B------:R-:W-:-:S05]  /*0250*/  FSEL R5, R5, 0.25, !P1 ;  /* 0x3e80000005057808 */ /* 0x000fca0004800000 */
[----:B------:R-:W-:-:S04]  /*0260*/  FMUL R7, R4, R5 ;  /* 0x0000000504077220 */ /* 0x000fc80000400000 */
[----:B------:R0:W1:Y:S02]  /*0270*/  MUFU.RCP R4, R7 ;  /* 0x0000000700047308 */ /* 0x0000640000001000 */
[----:B0-----:R-:W-:Y:S02]  /*0280*/  IMAD.MOV R7, RZ, RZ, -R6 ;  /* 0x000000ffff077224 */ /* 0x001fe400078e0a06 */
[----:B-1----:R-:W-:Y:S01]  /*0290*/  FMUL R4, R5, R4 ;  /* 0x0000000405047220 */ /* 0x002fe20000400000 */
[----:B------:R-:W-:-:S04]  /*02a0*/  SHF.L.U32 R5, R11, R10, RZ ;  /* 0x0000000a0b057219 */ /* 0x000fc800000006ff */
[----:B------:R-:W-:Y:S01]  /*02b0*/  LEA R11, R4, 0xfffffe00, 0x9 ;  /* 0xfffffe00040b7811 */ /* 0x000fe200078e48ff */
[----:B------:R-:W-:-:S04]  /*02c0*/  IMAD.MOV.U32 R4, RZ, RZ, RZ ;  /* 0x000000ffff047224 */ /* 0x000fc800078e00ff */
[----:B------:R-:W-:-:S04]  /*02d0*/  IMAD.HI.U32 R12, P1, R11, R5, R4 ;  /* 0x000000050b0c7227 */ /* 0x000fc80007820004 */
[----:B------:R-:W-:Y:S02]  /*02e0*/  IMAD.X R13, RZ, RZ, RZ, P1 ;  /* 0x000000ffff0d7224 */ /* 0x000fe400008e06ff */
[----:B------:R-:W-:-:S03]  /*02f0*/  IMAD.WIDE.U32 R12, R6, R11, R12 ;  /* 0x0000000b060c7225 */ /* 0x000fc600078e000c */
[----:B------:R-:W-:-:S05]  /*0300*/  IADD3 R17, P2, PT, RZ, -R12, RZ ;  /* 0x8000000cff117210 */ /* 0x000fca0007f5e0ff */
[----:B------:R-:W-:-:S04]  /*0310*/  IMAD.HI.U32 R14, P1, R11, R17, R14 ;  /* 0x000000110b0e7227 */ /* 0x000fc8000782000e */
[----:B------:R-:W-:Y:S01]  /*0320*/  IMAD.X R7, R7, 0x1, ~R13, P2 ;  /* 0x0000000107077824 */ /* 0x000fe200010e0e0d */
[----:B------:R-:W-:Y:S01]  /*0330*/  SEL R15, RZ, 0x1, !P1 ;  /* 0x00000001ff0f7807 */ /* 0x000fe20004800000 */
[----:B------:R-:W-:Y:S01]  /*0340*/  IMAD.MOV.U32 R13, RZ, RZ, RZ ;  /* 0x000000ffff0d7224 */ /* 0x000fe200078e00ff */
[----:B------:R-:W-:Y:S01]  /*0350*/  ISETP.GT.U32.AND P1, PT, R17, -0x1, PT ;  /* 0xffffffff1100780c */ /* 0x000fe20003f24070 */
[----:B------:R-:W-:-:S03]  /*0360*/  IMAD.WIDE.U32 R14, R11, R7, R14 ;  /* 0x000000070b0e7225 */ /* 0x000fc600078e000e */
[----:B------:R-:W-:Y:S02]  /*0370*/  ISETP.GT.AND.EX P1, PT, R7, -0x1, PT, P1 ;  /* 0xffffffff0700780c */ /* 0x000fe40003f24310 */
[----:B------:R-:W-:Y:S02]  /*0380*/  IADD3 RZ, P2, PT, R14, R17, RZ ;  /* 0x000000110eff7210 */ /* 0x000fe40007f5e0ff */
[----:B------:R-:W-:Y:S02]  /*0390*/  SEL R11, R11, RZ, P1 ;  /* 0x000000ff0b0b7207 */ /* 0x000fe40000800000 */
[----:B------:R-:W-:Y:S02]  /*03a0*/  IADD3.X R14, P2, PT, R15, R7, RZ, P2, !PT ;  /* 0x000000070f0e7210 */ /* 0x000fe4000175e4ff */
[----:B------:R-:W-:Y:S02]  /*03b0*/  SHF.R.U32.HI R7, RZ, 0x1f, R7 ;  /* 0x0000001fff077819 */ /* 0x000fe40000011607 */
[----:B------:R-:W-:-:S02]  /*03c0*/  IADD3 R11, P1, PT, R11, R14, RZ ;  /* 0x0000000e0b0b7210 */ /* 0x000fc40007f3e0ff */
[----:B------:R-:W-:Y:S02]  /*03d0*/  LOP3.LUT R7, R7, 0x1, RZ, 0x3c, !PT ;  /* 0x0000000107077812 */ /* 0x000fe400078e3cff */
[----:B------:R-:W-:-:S05]  /*03e0*/  SEL R12, RZ, 0x1, !P2 ;  /* 0x00000001ff0c7807 */ /* 0x000fca0005000000 */
[----:B------:R-:W-:-:S05]  /*03f0*/  IMAD.X R7, R7, 0x1, R12, P1 ;  /* 0x0000000107077824 */ /* 0x000fca00008e060c */
[----:B------:R-:W-:-:S04]  /*0400*/  ISETP.NE.AND P1, PT, R7, 0x2, PT ;  /* 0x000000020700780c */ /* 0x000fc80003f25270 */
[----:B------:R-:W-:-:S05]  /*0410*/  SEL R7, R11, 0xffffffff, P1 ;  /* 0xffffffff0b077807 */ /* 0x000fca0000800000 */
[----:B------:R-:W-:-:S04]  /*0420*/  IMAD.HI.U32 R12, R7, R5, RZ ;  /* 0x00000005070c7227 */ /* 0x000fc800078e00ff */
[----:B------:R-:W-:-:S03]  /*0430*/  IMAD.WIDE.U32 R12, R6, R7, R12 ;  /* 0x00000007060c7225 */ /* 0x000fc600078e000c */
[----:B------:R-:W-:-:S04]  /*0440*/  IADD3 RZ, P1, PT, R5, R12, RZ ;  /* 0x0000000c05ff7210 */ /* 0x000fc80007f3e0ff */
[----:B------:R-:W-:Y:S01]  /*0450*/  IADD3.X RZ, P1, PT, R6, R13, RZ, P1, !PT ;  /* 0x0000000d06ff7210 */ /* 0x000fe20000f3e4ff */
[----:B---3--:R-:W-:-:S04]  /*0460*/  IMAD.WIDE.U32 R14, R9, UR4, RZ ;  /* 0x00000004090e7c25 */ /* 0x008fc8000f8e00ff */
[----:B------:R-:W-:Y:S01]  /*0470*/  IMAD.WIDE.U32 R12, R8, UR4, RZ ;  /* 0x00000004080c7c25 */ /* 0x000fe2000f8e00ff */
[----:B------:R-:W-:-:S03]  /*0480*/  UMOV UR4, URZ ;  /* 0x000000ff00047c82 */ /* 0x000fc60008000000 */
[----:B------:R-:W-:Y:S01]  /*0490*/  IMAD.WIDE.U32 R14, P2, R8, UR5, R14 ;  /* 0x00000005080e7c25 */ /* 0x000fe2000f84000e */
[----:B------:R-:W-:-:S03]  /*04a0*/  SHF.L.U32 R10, R12, R10, RZ ;  /* 0x0000000a0c0a7219 */ /* 0x000fc600000006ff */
[----:B------:R-:W-:Y:S01]  /*04b0*/  IMAD.X R17, RZ, RZ, RZ, P2 ;  /* 0x000000ffff117224 */ /* 0x000fe200010e06ff */
[----:B------:R-:W-:Y:S01]  /*04c0*/  IADD3 R11, P2, PT, R13, R14, RZ ;  /* 0x0000000e0d0b7210 */ /* 0x000fe20007f5e0ff */
[----:B------:R-:W-:Y:S01]  /*04d0*/  IMAD.MOV.U32 R16, RZ, RZ, R15 ;  /* 0x000000ffff107224 */ /* 0x000fe200078e000f */
[----:B------:R-:W-:Y:S02]  /*04e0*/  VIMNMX.U32 R13, PT, PT, R7, -0x2, PT ;  /* 0xfffffffe070d7848 */ /* 0x000fe40003fe0000 */
[----:B------:R-:W-:Y:S01]  /*04f0*/  SHF.L.W.U32.HI R8, R12, R0, R11 ;  /* 0x000000000c087219 */ /* 0x000fe20000010e0b */
[----:B------:R-:W-:-:S04]  /*0500*/  IMAD.WIDE.U32.X R14, R9, UR5, R16, P2 ;  /* 0x00000005090e7c25 */ /* 0x000fc800090e0410 */
[----:B------:R-:W-:Y:S01]  /*0510*/  @!P1 VIADD R7, R13, 0x1 ;  /* 0x000000010d079836 */ /* 0x000fe20000000000 */
[-C--:B------:R-:W-:Y:S01]  /*0520*/  SHF.L.W.U32.HI R9, R11, R0.reuse, R14 ;  /* 0x000000000b097219 */ /* 0x080fe20000010e0e */
[----:B------:R-:W-:Y:S01]  /*0530*/  VIADD R12, R0, 0x60 ;  /* 0x00000060000c7836 */ /* 0x000fe20000000000 */
[-C--:B------:R-:W-:Y:S01]  /*0540*/  SHF.L.W.U32.HI R13, R14, R0.reuse, R15 ;  /* 0x000000000e0d7219 */ /* 0x080fe20000010e0f */
[----:B------:R-:W-:Y:S01]  /*0550*/  @P0 VIADD R12, R0, 0x40 ;  /* 0x00000040000c0836 */ /* 0x000fe20000000000 */
[----:B------:R-:W-:-:S07]  /*0560*/  SHF.L.W.U32.HI R11, R15, R0, RZ ;  /* 0x000000000f0b7219 */ /* 0x000fce0000010eff */
.L_x_0:
[----:B------:R-:W-:Y:S01]  /*0570*/  IADD3 RZ, P0, PT, -R5, R9, RZ ;  /* 0x0000000905ff7210 */ /* 0x000fe20007f1e1ff */
[----:B------:R-:W-:Y:S01]  /*0580*/  IMAD.MOV.U32 R14, RZ, RZ, RZ ;  /* 0x000000ffff0e7224 */ /* 0x000fe200078e00ff */
[----:B------:R-:W-:Y:S01]  /*0590*/  UMOV UR5, URZ ;  /* 0x000000ff00057c82 */ /* 0x000fe20008000000 */
[----:B------:R-:W-:Y:S01]  /*05a0*/  UIADD3 UR4, UPT, UPT, UR4, 0x20, URZ ;  /* 0x0000002004047890 */ /* 0x000fe2000fffe0ff */
[----:B------:R-:W-:-:S04]  /*05b0*/  IADD3.X RZ, P0, PT, ~R6, R13, RZ, P0, !PT ;  /* 0x0000000d06ff7210 */ /* 0x000fc8000071e5ff */
[----:B------:R-:W-:-:S03]  /*05c0*/  IADD3.X R15, PT, PT, R11, 0x1, RZ, P0, !PT ;  /* 0x000000010b0f7810 */ /* 0x000fc600007fe4ff */
[----:B------:R-:W-:-:S05]  /*05d0*/  IMAD.HI.U32 R14, R11, R7, R14 ;  /* 0x000000070b0e7227 */ /* 0x000fca00078e000e */
[----:B------:R-:W-:-:S04]  /*05e0*/  ISETP.GE.U32.AND P0, PT, R14, R11, PT ;  /* 0x0000000b0e00720c */ /* 0x000fc80003f06070 */
[----:B------:R-:W-:-:S05]  /*05f0*/  SEL R17, R14, 0xffffffff, P0 ;  /* 0xffffffff0e117807 */ /* 0x000fca0000000000 */
[----:B------:R-:W-:-:S04]  /*0600*/  IMAD.WIDE.U32 R14, R17, R5, RZ ;  /* 0x00000005110e7225 */ /* 0x000fc800078e00ff */
[----:B------:R-:W-:Y:S02]  /*0610*/  IMAD.MOV.U32 R14, RZ, RZ, R15 ;  /* 0x000000ffff0e7224 */ /* 0x000fe400078e000f */
[-C--:B------:R-:W-:Y:S02]  /*0620*/  IMAD R16, R5, R17.reuse, RZ ;  /* 0x0000001105107224 */ /* 0x080fe400078e02ff */
[----:B------:R-:W-:Y:S02]  /*0630*/  IMAD.MOV.U32 R15, RZ, RZ, RZ ;  /* 0x000000ffff0f7224 */ /* 0x000fe400078e00ff */
[----:B------:R-:W-:Y:S01]  /*0640*/  IMAD.WIDE.U32 R14, R6, R17, R14 ;  /* 0x00000011060e7225 */ /* 0x000fe200078e000e */
[----:B------:R-:W-:-:S04]  /*0650*/  IADD3 R17, P0, PT, -R16, R9, RZ ;  /* 0x0000000910117210 */ /* 0x000fc80007f1e1ff */
[----:B------:R-:W-:-:S04]  /*0660*/  IADD3.X R19, P0, PT, R13, ~R14, RZ, P0, !PT ;  /* 0x8000000e0d137210 */ /* 0x000fc8000071e4ff */
[----:B------:R-:W-:-:S13]  /*0670*/  IADD3.X R14, P0, PT, R11, ~R15, RZ, P0, !PT ;  /* 0x8000000f0b0e7210 */ /* 0x000fda000071e4ff */
[----:B------:R-:W-:-:S04]  /*0680*/  @!P0 IADD3 R17, P1, PT, R5, R17, RZ ;  /* 0x0000001105118210 */ /* 0x000fc80007f3e0ff */
[----:B------:R-:W-:-:S04]  /*0690*/  @!P0 IADD3.X R19, P1, PT, R6, R19, RZ, P1, !PT ;  /* 0x0000001306138210 */ /* 0x000fc80000f3e4ff */
[----:B------:R-:W-:Y:S02]  /*06a0*/  @!P0 IADD3.X R14, P2, PT, RZ, R14, RZ, P1, !PT ;  /* 0x0000000eff0e8210 */ /* 0x000fe40000f5e4ff */
[----:B------:R-:W-:Y:S02]  /*06b0*/  PLOP3.LUT P1, PT, PT, PT, PT, 0x8, 0x80 ;  /* 0x000000000080781c */ /* 0x000fe40003f2e170 */
[----:B------:R-:W-:Y:S02]  /*06c0*/  @!P0 PLOP3.LUT P1, PT, P2, PT, PT, 0x8, 0x80 ;  /* 0x000000000080881c */ /* 0x000fe4000172e170 */
[----:B------:R-:W-:-:S04]  /*06d0*/  IADD3 RZ, P0, PT, R10, -UR5, RZ ;  /* 0x800000050aff7c10 */ /* 0x000fc8000ff1e0ff */
[----:B------:R-:W-:Y:S01]  /*06e0*/  IADD3.X R9, P0, PT, R8, -0x1, RZ, P0, !PT ;  /* 0xffffffff08097810 */ /* 0x000fe2000071e4ff */
[----:B------:R-:W-:-:S06]  /*06f0*/  IMAD.MOV.U32 R8, RZ, RZ, R10 ;  /* 0x000000ffff087224 */ /* 0x000fcc00078e000a */
[----:B------:R-:W-:-:S04]  /*0700*/  @P1 IADD3 R17, P2, PT, R5, R17, RZ ;  /* 0x0000001105111210 */ /* 0x000fc80007f5e0ff */
[----:B------:R-:W-:Y:S02]  /*0710*/  @P1 IADD3.X R19, P2, PT, R6, R19, RZ, P2, !PT ;  /* 0x0000001306131210 */ /* 0x000fe4000175e4ff */
[----:B------:R-:W-:-:S03]  /*0720*/  IADD3.X R13, P0, PT, R17, -0x1, RZ, P0, !PT ;  /* 0xffffffff110d7810 */ /* 0x000fc6000071e4ff */
[----:B------:R-:W-:Y:S01]  /*0730*/  @P1 IMAD.X R14, RZ, RZ, R14, P2 ;  /* 0x000000ffff0e1224 */ /* 0x000fe200010e060e */
[----:B------:R-:W-:Y:S02]  /*0740*/  IADD3.X R11, P0, PT, R19, -0x1, RZ, P0, !PT ;  /* 0xffffffff130b7810 */ /* 0x000fe4000071e4ff */
[----:B------:R-:W-:Y:S02]  /*0750*/  ISETP.LT.U32.AND P2, PT, R12, UR4, PT ;  /* 0x000000040c007c0c */ /* 0x000fe4000bf41070 */
[----:B------:R-:W-:-:S13]  /*0760*/  IADD3.X RZ, P0, PT, R14, -0x1, RZ, P0, !PT ;  /* 0xffffffff0eff7810 */ /* 0x000fda000071e4ff */
[----:B------:R-:W-:Y:S01]  /*0770*/  @!P0 IADD3 RZ, P1, PT, RZ, R10, RZ ;  /* 0x0000000affff8210 */ /* 0x000fe20007f3e0ff */
[----:B------:R-:W-:-:S03]  /*0780*/  IMAD.MOV.U32 R10, RZ, RZ, RZ ;  /* 0x000000ffff0a7224 */ /* 0x000fc600078e00ff */
[----:B------:R-:W-:-:S04]  /*0790*/  @!P0 IADD3.X R9, P1, PT, RZ, R9, RZ, P1, !PT ;  /* 0x00000009ff098210 */ /* 0x000fc80000f3e4ff */
[----:B------:R-:W-:-:S05]  /*07a0*/  @!P0 IADD3.X R13, P1, PT, R5, R13, RZ, P1, !PT ;  /* 0x0000000d050d8210 */ /* 0x000fca0000f3e4ff */
[----:B------:R-:W-:Y:S01]  /*07b0*/  @!P0 IMAD.X R11, R6, 0x1, R11, P1 ;  /* 0x00000001060b8824 */ /* 0x000fe200008e060b */
[----:B------:R-:W-:Y:S07]  /*07c0*/  @!P2 BRA `(.L_x_0) ;  /* 0xfffffffc0068a947 */ /* 0x000fee000383ffff */
[----:B------:R-:W-:Y:S02]  /*07d0*/  R2P PR, R12, 0x60 ;  /* 0x000000600c007804 */ /* 0x000fe40000000000 */
[-C--:B------:R-:W-:Y:S02]  /*07e0*/  SHF.R.W.U32 R4, R9, R0.reuse, R13 ;  /* 0x0000000009047219 */ /* 0x080fe40000001e0d */
[-C--:B------:R-:W-:Y:S02]  /*07f0*/  SHF.R.W.U32 R13, R13, R0.reuse, R11 ;  /* 0x000000000d0d7219 */ /* 0x080fe40000001e0b */
[-C--:B------:R-:W-:Y:S02]  /*0800*/  SHF.R.W.U32 R9, R8, R0.reuse, R9 ;  /* 0x0000000008097219 */ /* 0x080fe40000001e09 */
[----:B------:R-:W-:Y:S02]  /*0810*/  SHF.R.W.U32 R0, R11, R0, RZ ;  /* 0x000000000b007219 */ /* 0x000fe40000001eff */
[----:B------:R-:W-:-:S02]  /*0820*/  SEL R5, R4, R13, !P5 ;  /* 0x0000000d04057207 */ /* 0x000fc40006800000 */
[----:B------:R-:W-:Y:S02]  /*0830*/  SEL R4, R9, R4, !P5 ;  /* 0x0000000409047207 */ /* 0x000fe40006800000 */
[----:B------:R-:W-:Y:S02]  /*0840*/  ISETP.NE.AND P0, PT, R12, 0x80, PT ;  /* 0x000000800c00780c */ /* 0x000fe40003f05270 */
[----:B------:R-:W-:Y:S02]  /*0850*/  @P6 SEL R5, R0, RZ, !P5 ;  /* 0x000000ff00056207 */ /* 0x000fe40006800000 */
[----:B------:R-:W-:Y:S02]  /*0860*/  @P6 SEL R4, R13, R0, !P5 ;  /* 0x000000000d046207 */ /* 0x000fe40006800000 */
[----:B------:R-:W-:Y:S02]  /*0870*/  SEL R5, R5, 0xffffffff, P0 ;  /* 0xffffffff05057807 */ /* 0x000fe40000000000 */
[----:B------:R-:W-:-:S05]  /*0880*/  SEL R4, R4, 0xffffffff, P0 ;  /* 0xffffffff04047807 */ /* 0x000fca0000000000 */
[----:B------:R-:W-:Y:S01]  /*0890*/  STG.E.64 desc[UR6][R2.64], R4 ;  /* 0x0000000402007986 */ /* 0x000fe2000c101b06 */
[----:B------:R-:W-:Y:S05]  /*08a0*/  EXIT ;  /* 0x000000000000794d */ /* 0x000fea0003800000 */
.L_x_1:
[----:B------:R-:W-:-:S00]  /*08b0*/  BRA `(.L_x_1) ;  /* 0xfffffffc00fc7947 */ /* 0x000fc0000383ffff */
[----:B------:R-:W-:-:S00]  /*08c0*/  NOP ;  /* 0x0000000000007918 */ /* 0x000fc00000000000 */
        /* <DEDUP_REMOVED lines=11> */
.L_x_16:


//--------------------- .text.ntt_pointwise_multiply --------------------------
	.section	.text.ntt_pointwise_multiply,"ax",@progbits
	.align	128
        .global         ntt_pointwise_multiply
        .type           ntt_pointwise_multiply,@function
        .size           ntt_pointwise_multiply,(.L_x_17 - ntt_pointwise_multiply)
        .other          ntt_pointwise_multiply,@"STO_CUDA_ENTRY STV_DEFAULT"
ntt_pointwise_multiply:
.text.ntt_pointwise_multiply:
        /* <DEDUP_REMOVED lines=10> */
[----:B------:R-:W2:Y:S08]  /*00a0*/  LDC.64 R10, c[0x0][0x388] ;  /* 0x0000e200ff0a7b82 */ /* 0x000eb00000000a00 */
[----:B------:R-:W3:Y:S01]  /*00b0*/  LDC.64 R12, c[0x0][0x3a0] ;  /* 0x0000e800ff0c7b82 */ /* 0x000ee20000000a00 */
[----:B0-----:R-:W-:-:S06]  /*00c0*/  IMAD.WIDE.U32 R8, R0, 0x8, R8 ;  /* 0x0000000800087825 */ /* 0x001fcc00078e0008 */
[----:B-1----:R-:W4:Y:S01]  /*00d0*/  LDG.E.64 R8, desc[UR6][R8.64] ;  /* 0x0000000608087981 */ /* 0x002f22000c1e1b00 */
[----:B--2---:R-:W-:-:S06]  /*00e0*/  IMAD.WIDE.U32 R10, R0, 0x8, R10 ;  /* 0x00000008000a7825 */ /* 0x004fcc00078e000a */
[----:B------:R-:W4:Y:S01]  /*00f0*/  LDG.E.64 R10, desc[UR6][R10.64] ;  /* 0x000000060a0a7981 */ /* 0x000f22000c1e1b00 */
[----:B---3--:R-:W-:-:S04]  /*0100*/  ISETP.GE.U32.AND P0, PT, R12, RZ, PT ;  /* 0x000000ff0c00720c */ /* 0x008fc80003f06070 */
[----:B------:R-:W-:-:S04]  /*0110*/  ISETP.GE.U32.AND.EX P0, PT, R13, 0x1, PT, P0 ;  /* 0x000000010d00780c */ /* 0x000fc80003f06100 */
[----:B------:R-:W-:-:S04]  /*0120*/  SEL R5, R13, R12, P0 ;  /* 0x0000000c0d057207 */ /* 0x000fc80000000000 */
[----:B------:R-:W0:Y:S01]  /*0130*/  FLO.U32 R2, R5 ;  /* 0x0000000500027300 */ /* 0x000e2200000e0000 */
[C---:B------:R-:W-:Y:S02]  /*0140*/  ISETP.GT.U32.AND P1, PT, R12.reuse, RZ, PT ;  /* 0x000000ff0c00720c */ /* 0x040fe40003f24070 */
[----:B------:R-:W-:Y:S02]  /*0150*/  SEL R3, R13, RZ, !P0 ;  /* 0x000000ff0d037207 */ /* 0x000fe40004000000 */
[----:B------:R-:W-:Y:S02]  /*0160*/  ISETP.NE.U32.AND P2, PT, R5, RZ, PT ;  /* 0x000000ff0500720c */ /* 0x000fe40003f45070 */
[----:B------:R-:W-:Y:S02]  /*0170*/  ISETP.GT.U32.AND.EX P1, PT, R13, 0x1, PT, P1 ;  /* 0x000000010d00780c */ /* 0x000fe40003f24110 */
[----:B------:R-:W-:Y:S01]  /*0180*/  ISETP.NE.AND.EX P2, PT, R3, RZ, PT, P2 ;  /* 0x000000ff0300720c */ /* 0x000fe20003f45320 */
[----:B------:R-:W-:Y:S01]  /*0190*/  UMOV UR4, 0x4321 ;  /* 0x0000432100047882 */ /* 0x000fe20000000000 */
[----:B------:R-:W-:-:S02]  /*01a0*/  SEL R12, R12, RZ, P1 ;  /* 0x000000ff0c0c7207 */ /* 0x000fc40000800000 */
[----:B0-----:R-:W-:-:S04]  /*01b0*/  IADD3 R2, PT, PT, -R2, 0x1f, RZ ;  /* 0x0000001f02027810 */ /* 0x001fc80007ffe1ff */
[----:B------:R-:W-:Y:S01]  /*01c0*/  SEL R4, R2, 0x20, P2 ;  /* 0x0000002002047807 */ /* 0x000fe20001000000 */
[----:B------:R-:W-:-:S03]  /*01d0*/  IMAD.U32 R2, RZ, RZ, UR4 ;  /* 0x00000004ff027e24 */ /* 0x000fc6000f8e00ff */
[----:B------:R-:W-:Y:S01]  /*01e0*/  SHF.L.W.U32.HI R5, R12, R4, R5 ;  /* 0x000000040c057219 */ /* 0x000fe20000010e05 */
[----:B------:R-:W-:-:S03]  /*01f0*/  IMAD.MOV.U32 R3, RZ, RZ, 0x4b800000 ;  /* 0x4b800000ff037424 */ /* 0x000fc600078e00ff */
[----:B------:R-:W-:-:S04]  /*0200*/  PRMT R2, R5, R2, 0x3f ;  /* 0x0000003f05027416 */ /* 0x000fc80000000002 */
[C---:B------:R-:W-:Y:S02]  /*0210*/  FSETP.GEU.AND P2, PT, |R2|.reuse, 1.175494350822287508e-38, PT ;  /* 0x008000000200780b */ /* 0x040fe40003f4e200 */
[----:B------:R-:W-:Y:S02]  /*0220*/  FSETP.GT.AND P1, PT, |R2|, 8.50705917302346158658e+37, PT ;  /* 0x7e8000000200780b */ /* 0x000fe40003f24200 */
[----:B------:R-:W-:-:S04]  /*0230*/  FSEL R3, R3, 1, !P2 ;  /* 0x3f80000003037808 */ /* 0x000fc80005000000 */
[----:B------:R-:W-:-:S05]  /*0240*/  FSEL R3, R3, 0.25, !P1 ;  /* 0x3e80000003037808 */ /* 0x000fca0004800000 */
[----:B------:R-:W-:-:S06]  /*0250*/  FMUL R6, R2, R3 ;  /* 0x0000000302067220 */ /* 0x000fcc0000400000 */
[----:B------:R-:W0:Y:S01]  /*0260*/  MUFU.RCP R6, R6 ;  /* 0x0000000600067308 */ /* 0x000e220000001000 */
[----:B------:R-:W-:Y:S01]  /*0270*/  LOP3.LUT R7, R4, 0x1f, RZ, 0xc0, !PT ;  /* 0x0000001f04077812 */ /* 0x000fe200078ec0ff */
[----:B0-----:R-:W-:-:S03]  /*0280*/  FMUL R2, R3, R6 ;  /* 0x0000000603027220 */ /* 0x001fc60000400000 */
[----:B------:R-:W-:Y:S02]  /*0290*/  SHF.L.U32 R3, R12, R7, RZ ;  /* 0x000000070c037219 */ /* 0x000fe400000006ff */
[----:B------:R-:W-:Y:S01]  /*02a0*/  LEA R17, R2, 0xfffffe00, 0x9 ;  /* 0xfffffe0002117811 */ /* 0x000fe200078e48ff */
[----:B------:R-:W-:-:S04]  /*02b0*/  IMAD.MOV.U32 R2, RZ, RZ, RZ ;  /* 0x000000ffff027224 */ /* 0x000fc800078e00ff */
[----:B------:R-:W-:-:S04]  /*02c0*/  IMAD.HI.U32 R12, P1, R17, R3, R2 ;  /* 0x00000003110c7227 */ /* 0x000fc80007820002 */
[----:B------:R-:W-:Y:S02]  /*02d0*/  IMAD.X R13, RZ, RZ, RZ, P1 ;  /* 0x000000ffff0d7224 */ /* 0x000fe400008e06ff */
[----:B------:R-:W-:-:S04]  /*02e0*/  IMAD.WIDE.U32 R12, R5, R17, R12 ;  /* 0x00000011050c7225 */ /* 0x000fc800078e000c */
[----:B------:R-:W-:Y:S01]  /*02f0*/  IMAD.MOV.U32 R14, RZ, RZ, 0x0 ;  /* 0x00000000ff0e7424 */ /* 0x000fe200078e00ff */
[----:B------:R-:W-:Y:S01]  /*0300*/  IADD3 R19, P2, PT, RZ, -R12, RZ ;  /* 0x8000000cff137210 */ /* 0x000fe20007f5e0ff */
[----:B------:R-:W-:Y:S02]  /*0310*/  IMAD.MOV.U32 R15, RZ, RZ, -0x80000000 ;  /* 0x80000000ff0f7424 */ /* 0x000fe400078e00ff */
[----:B------:R-:W-:Y:S02]  /*0320*/  IMAD.MOV R12, RZ, RZ, -R5 ;  /* 0x000000ffff0c7224 */ /* 0x000fe400078e0a05 */
[----:B------:R-:W-:-:S04]  /*0330*/  IMAD.HI.U32 R14, P1, R17, R19, R14 ;  /* 0x00000013110e7227 */ /* 0x000fc8000782000e */
[----:B------:R-:W-:Y:S01]  /*0340*/  IMAD.X R13, R12, 0x1, ~R13, P2 ;  /* 0x000000010c0d7824 */ /* 0x000fe200010e0e0d */
[----:B------:R-:W-:Y:S02]  /*0350*/  SEL R15, RZ, 0x1, !P1 ;  /* 0x00000001ff0f7807 */ /* 0x000fe40004800000 */
        /* <DEDUP_REMOVED lines=12> */
[----:B------:R-:W-:Y:S01]  /*0420*/  SEL R6, R14, 0xffffffff, P1 ;  /* 0xffffffff0e067807 */ /* 0x000fe20000800000 */
[----:B------:R-:W-:-:S04]  /*0430*/  IMAD.MOV.U32 R13, RZ, RZ, RZ ;  /* 0x000000ffff0d7224 */ /* 0x000fc800078e00ff */
[----:B------:R-:W-:-:S04]  /*0440*/  IMAD.HI.U32 R12, R6, R3, RZ ;  /* 0x00000003060c7227 */ /* 0x000fc800078e00ff */
[----:B------:R-:W-:-:S03]  /*0450*/  IMAD.WIDE.U32 R12, R5, R6, R12 ;  /* 0x00000006050c7225 */ /* 0x000fc600078e000c */
[----:B------:R-:W-:-:S04]  /*0460*/  IADD3 RZ, P1, PT, R3, R12, RZ ;  /* 0x0000000c03ff7210 */ /* 0x000fc80007f3e0ff */
[----:B------:R-:W-:Y:S01]  /*0470*/  IADD3.X RZ, P1, PT, R5, R13, RZ, P1, !PT ;  /* 0x0000000d05ff7210 */ /* 0x000fe20000f3e4ff */
[----:B------:R-:W-:Y:S01]  /*0480*/  UMOV UR4, URZ ;  /* 0x000000ff00047c82 */ /* 0x000fe20008000000 */
[----:B----4-:R-:W-:-:S04]  /*0490*/  IMAD.WIDE.U32 R14, R9, R10, RZ ;  /* 0x0000000a090e7225 */ /* 0x010fc800078e00ff */
[----:B------:R-:W-:Y:S02]  /*04a0*/  IMAD R17, R11, R8, RZ ;  /* 0x000000080b117224 */ /* 0x000fe400078e02ff */
[----:B------:R-:W-:-:S04]  /*04b0*/  IMAD.WIDE.U32 R14, P2, R8, R11, R14 ;  /* 0x0000000b080e7225 */ /* 0x000fc8000784000e */
[----:B------:R-:W-:-:S04]  /*04c0*/  IMAD.WIDE.U32 R18, R8, R10, RZ ;  /* 0x0000000a08127225 */ /* 0x000fc800078e00ff */
[----:B------:R-:W-:Y:S02]  /*04d0*/  IMAD R21, R9, R10, R17 ;  /* 0x0000000a09157224 */ /* 0x000fe400078e0211 */
[----:B------:R-:W-:Y:S01]  /*04e0*/  IMAD.X R17, RZ, RZ, RZ, P2 ;  /* 0x000000ffff117224 */ /* 0x000fe200010e06ff */
[----:B------:R-:W-:Y:S01]  /*04f0*/  IADD3 RZ, P2, PT, R19, R14, RZ ;  /* 0x0000000e13ff7210 */ /* 0x000fe20007f5e0ff */
[----:B------:R-:W-:-:S04]  /*0500*/  IMAD.WIDE.U32 R12, R10, R8, RZ ;  /* 0x000000080a0c7225 */ /* 0x000fc800078e00ff */
[----:B------:R-:W-:Y:S02]  /*0510*/  IMAD.MOV.U32 R16, RZ, RZ, R15 ;  /* 0x000000ffff107224 */ /* 0x000fe400078e000f */
[----:B------:R-:W-:Y:S01]  /*0520*/  IMAD.IADD R13, R13, 0x1, R21 ;  /* 0x000000010d0d7824 */ /* 0x000fe200078e0215 */
[----:B------:R-:W-:Y:S01]  /*0530*/  VIMNMX.U32 R14, PT, PT, R6, -0x2, PT ;  /* 0xfffffffe060e7848 */ /* 0x000fe20003fe0000 */
[----:B------:R-:W-:-:S03]  /*0540*/  IMAD.WIDE.U32.X R10, R9, R11, R16, P2 ;  /* 0x0000000b090a7225 */ /* 0x000fc600010e0410 */
[-C--:B------:R-:W-:Y:S01]  /*0550*/  SHF.L.W.U32.HI R8, R12, R4.reuse, R13 ;  /* 0x000000040c087219 */ /* 0x080fe20000010e0d */
[----:B------:R-:W-:Y:S01]  /*0560*/  VIADD R16, R4, 0x60 ;  /* 0x0000006004107836 */ /* 0x000fe20000000000 */
[----:B------:R-:W-:Y:S01]  /*0570*/  SHF.L.U32 R12, R12, R7, RZ ;  /* 0x000000070c0c7219 */ /* 0x000fe200000006ff */
[----:B------:R-:W-:Y:S01]  /*0580*/  @!P1 VIADD R6, R14, 0x1 ;  /* 0x000000010e069836 */ /* 0x000fe20000000000 */
[-C--:B------:R-:W-:Y:S01]  /*0590*/  SHF.L.W.U32.HI R9, R10, R4.reuse, R11 ;  /* 0x000000040a097219 */ /* 0x080fe20000010e0b */
[----:B------:R-:W-:Y:S01]  /*05a0*/  @P0 VIADD R16, R4, 0x40 ;  /* 0x0000004004100836 */ /* 0x000fe20000000000 */
[-C--:B------:R-:W-:Y:S02]  /*05b0*/  SHF.L.W.U32.HI R7, R13, R4.reuse, R10 ;  /* 0x000000040d077219 */ /* 0x080fe40000010e0a */
[----:B------:R-:W-:-:S07]  /*05c0*/  SHF.L.W.U32.HI R11, R11, R4, RZ ;  /* 0x000000040b0b7219 */ /* 0x000fce0000010eff */
.L_x_2:
        /* <DEDUP_REMOVED lines=38> */
[----:B------:R-:W0:Y:S01]  /*0830*/  LDC.64 R2, c[0x0][0x390] ;  /* 0x0000e400ff027b82 */ /* 0x000e220000000a00 */
        /* <DEDUP_REMOVED lines=11> */
[----:B------:R-:W-:Y:S01]  /*08f0*/  SEL R4, R6, 0xffffffff, P0 ;  /* 0xffffffff06047807 */ /* 0x000fe20000000000 */
[----:B0-----:R-:W-:-:S05]  /*0900*/  IMAD.WIDE.U32 R2, R0, 0x8, R2 ;  /* 0x0000000800027825 */ /* 0x001fca00078e0002 */
[----:B------:R-:W-:Y:S01]  /*0910*/  STG.E.64 desc[UR6][R2.64], R4 ;  /* 0x0000000402007986 */ /* 0x000fe2000c101b06 */
[----:B------:R-:W-:Y:S05]  /*0920*/  EXIT ;  /* 0x000000000000794d */ /* 0x000fea0003800000 */
.L_x_3:
        /* <DEDUP_REMOVED lines=13> */
.L_x_17:


//--------------------- .text.ntt_inverse         --------------------------
	.section	.text.ntt_inverse,"ax",@progbits
	.align	128
        .global         ntt_inverse
        .type           ntt_inverse,@function
        .size           ntt_inverse,(.L_x_18 - ntt_inverse)
        .other          ntt_inverse,@"STO_CUDA_ENTRY STV_DEFAULT"
ntt_inverse:
.text.ntt_inverse:
[----:B------:R-:W-:Y:S01]  /*0000*/  LDC R1, c[0x0][0x37c] ;  /* 0x0000df00ff017b82 */ /* 0x000fe20000000800 */
[----:B------:R-:W0:Y:S07]  /*0010*/  S2R R3, SR_TID.X ;  /* 0x0000000000037919 */ /* 0x000e2e0000002100 */
[----:B------:R-:W0:Y:S01]  /*0020*/  S2UR UR5, SR_CTAID.X ;  /* 0x00000000000579c3 */ /* 0x000e220000002500 */
[----:B------:R-:W1:Y:S07]  /*0030*/  LDCU UR4, c[0x0][0x390] ;  /* 0x00007200ff0477ac */ /* 0x000e6e0008000800 */
[----:B------:R-:W0:Y:S01]  /*0040*/  LDC R0, c[0x0][0x360] ;  /* 0x0000d800ff007b82 */ /* 0x000e220000000800 */
[----:B-1----:R-:W-:Y:S01]  /*0050*/  USHF.R.U32.HI UR4, URZ, 0x1, UR4 ;  /* 0x00000001ff047899 */ /* 0x002fe20008011604 */
[----:B0-----:R-:W-:-:S05]  /*0060*/  IMAD R0, R0, UR5, R3 ;  /* 0x0000000500007c24 */ /* 0x001fca000f8e0203 */
[----:B------:R-:W-:-:S13]  /*0070*/  ISETP.GE.U32.AND P0, PT, R0, UR4, PT ;  /* 0x0000000400007c0c */ /* 0x000fda000bf06070 */
[----:B------:R-:W-:Y:S05]  /*0080*/  @P0 EXIT ;  /* 0x000000000000094d */ /* 0x000fea0003800000 */
[----:B------:R-:W0:Y:S01]  /*0090*/  LDCU UR4, c[0x0][0x3a4] ;  /* 0x00007480ff0477ac */ /* 0x000e220008000800 */
[----:B------:R-:W1:Y:S01]  /*00a0*/  LDC.64 R6, c[0x0][0x380] ;  /* 0x0000e000ff067b82 */ /* 0x000e620000000a00 */
[----:B------:R-:W2:Y:S07]  /*00b0*/  LDCU.64 UR6, c[0x0][0x358] ;  /* 0x00006b00ff0677ac */ /* 0x000eae0008000a00 */
[----:B------:R-:W3:Y:S01]  /*00c0*/  LDC.64 R10, c[0x0][0x388] ;  /* 0x0000e200ff0a7b82 */ /* 0x000ee20000000a00 */
[----:B0-----:R-:W0:Y:S01]  /*00d0*/  I2F.U32.RP R4, UR4 ;  /* 0x0000000400047d06 */ /* 0x001e220008209000 */
[----:B------:R-:W-:-:S07]  /*00e0*/  ISETP.NE.U32.AND P2, PT, RZ, UR4, PT ;  /* 0x00000004ff007c0c */ /* 0x000fce000bf45070 */
[----:B0-----:R-:W0:Y:S02]  /*00f0*/  MUFU.RCP R4, R4 ;  /* 0x0000000400047308 */ /* 0x001e240000001000 */
[----:B0-----:R-:W-:-:S06]  /*0100*/  VIADD R2, R4, 0xffffffe ;  /* 0x0ffffffe04027836 */ /* 0x001fcc0000000000 */
[----:B------:R0:W4:Y:S02]  /*0110*/  F2I.FTZ.U32.TRUNC.NTZ R3, R2 ;  /* 0x0000000200037305 */ /* 0x000124000021f000 */
[----:B0-----:R-:W-:Y:S02]  /*0120*/  IMAD.MOV.U32 R2, RZ, RZ, RZ ;  /* 0x000000ffff027224 */ /* 0x001fe400078e00ff */
[----:B----4-:R-:W-:-:S04]  /*0130*/  IMAD.MOV R5, RZ, RZ, -R3 ;  /* 0x000000ffff057224 */ /* 0x010fc800078e0a03 */
[----:B------:R-:W-:-:S04]  /*0140*/  IMAD R5, R5, UR4, RZ ;  /* 0x0000000405057c24 */ /* 0x000fc8000f8e02ff */
[----:B------:R-:W-:-:S06]  /*0150*/  IMAD.HI.U32 R3, R3, R5, R2 ;  /* 0x0000000503037227 */ /* 0x000fcc00078e0002 */
[----:B------:R-:W-:-:S04]  /*0160*/  IMAD.HI.U32 R3, R3, R0, RZ ;  /* 0x0000000003037227 */ /* 0x000fc800078e00ff */
[----:B------:R-:W-:-:S04]  /*0170*/  IMAD.MOV R5, RZ, RZ, -R3 ;  /* 0x000000ffff057224 */ /* 0x000fc800078e0a03 */
[----:B------:R-:W-:-:S05]  /*0180*/  IMAD R5, R5, UR4, R0 ;  /* 0x0000000405057c24 */ /* 0x000fca000f8e0200 */
[----:B------:R-:W-:-:S13]  /*0190*/  ISETP.GE.U32.AND P0, PT, R5, UR4, PT ;  /* 0x0000000405007c0c */ /* 0x000fda000bf06070 */
[----:B------:R-:W-:Y:S02]  /*01a0*/  @P0 VIADD R5, R5, -UR4 ;  /* 0x8000000405050c36 */ /* 0x000fe40008000000 */
[----:B------:R-:W-:-:S03]  /*01b0*/  @P0 VIADD R3, R3, 0x1 ;  /* 0x0000000103030836 */ /* 0x000fc60000000000 */
[----:B------:R-:W-:-:S13]  /*01c0*/  ISETP.GE.U32.AND P1, PT, R5, UR4, PT ;  /* 0x0000000405007c0c */ /* 0x000fda000bf26070 */
[----:B------:R-:W-:Y:S01]  /*01d0*/  @P1 VIADD R3, R3, 0x1 ;  /* 0x0000000103031836 */ /* 0x000fe20000000000 */
[----:B------:R-:W-:-:S05]  /*01e0*/  @!P2 LOP3.LUT R3, RZ, UR4, RZ, 0x33, !PT ;  /* 0x00000004ff03ac12 */ /* 0x000fca000f8e33ff */
[----:B------:R-:W-:-:S04]  /*01f0*/  IMAD R3, R3, UR4, RZ ;  /* 0x0000000403037c24 */ /* 0x000fc8000f8e02ff */
[----:B------:R-:W-:-:S04]  /*0200*/  IMAD.IADD R0, R0, 0x1, -R3 ;  /* 0x0000000100007824 */ /* 0x000fc800078e0a03 */
[----:B------:R-:W-:-:S04]  /*0210*/  IMAD R3, R3, 0x2, R0 ;  /* 0x0000000203037824 */ /* 0x000fc800078e0200 */
[C---:B------:R-:W-:Y:S02]  /*0220*/  VIADD R9, R3.reuse, UR4 ;  /* 0x0000000403097c36 */ /* 0x040fe40008000000 */
[----:B-1----:R-:W-:-:S04]  /*0230*/  IMAD.WIDE.U32 R4, R3, 0x8, R6 ;  /* 0x0000000803047825 */ /* 0x002fc800078e0006 */
[----:B------:R-:W-:Y:S01]  /*0240*/  IMAD.WIDE.U32 R6, R9, 0x8, R6 ;  /* 0x0000000809067825 */ /* 0x000fe200078e0006 */
[----:B--2---:R-:W2:Y:S04]  /*0250*/  LDG.E.64 R26, desc[UR6][R4.64] ;  /* 0x00000006041a7981 */ /* 0x004ea8000c1e1b00 */
[----:B------:R-:W2:Y:S01]  /*0260*/  LDG.E.64 R12, desc[UR6][R6.64] ;  /* 0x00000006060c7981 */ /* 0x000ea2000c1e1b00 */
[----:B------:R-:W-:-:S04]  /*0270*/  VIADD R3, R0, UR4 ;  /* 0x0000000400037c36 */ /* 0x000fc80008000000 */
[----:B---3--:R-:W-:Y:S02]  /*0280*/  IMAD.WIDE.U32 R10, R3, 0x8, R10 ;  /* 0x00000008030a7825 */ /* 0x008fe400078e000a */
[----:B------:R-:W0:Y:S04]  /*0290*/  LDC.64 R2, c[0x0][0x398] ;  /* 0x0000e600ff027b82 */ /* 0x000e280000000a00 */
[----:B------:R-:W3:Y:S01]  /*02a0*/  LDG.E.64 R10, desc[UR6][R10.64] ;  /* 0x000000060a0a7981 */ /* 0x000ee2000c1e1b00 */
[----:B------:R-:W-:Y:S01]  /*02b0*/  UMOV UR4, 0x4321 ;  /* 0x0000432100047882 */ /* 0x000fe20000000000 */
[----:B------:R-:W-:Y:S02]  /*02c0*/  IMAD.MOV.U32 R18, RZ, RZ, 0x0 ;  /* 0x00000000ff127424 */ /* 0x000fe400078e00ff */
[----:B------:R-:W-:Y:S01]  /*02d0*/  IMAD.MOV.U32 R19, RZ, RZ, -0x80000000 ;  /* 0x80000000ff137424 */ /* 0x000fe200078e00ff */
[----:B0-----:R-:W-:-:S02]  /*02e0*/  ISETP.GE.U32.AND P0, PT, R2, RZ, PT ;  /* 0x000000ff0200720c */ /* 0x001fc40003f06070 */
[----:B------:R-:W-:Y:S02]  /*02f0*/  ISETP.GT.U32.AND P2, PT, R2, RZ, PT ;  /* 0x000000ff0200720c */ /* 0x000fe40003f44070 */
[C---:B------:R-:W-:Y:S02]  /*0300*/  ISETP.GE.U32.AND.EX P0, PT, R3.reuse, 0x1, PT, P0 ;  /* 0x000000010300780c */ /* 0x040fe40003f06100 */
[C---:B------:R-:W-:Y:S02]  /*0310*/  ISETP.GT.U32.AND.EX P2, PT, R3.reuse, 0x1, PT, P2 ;  /* 0x000000010300780c */ /* 0x040fe40003f44120 */
[C---:B------:R-:W-:Y:S02]  /*0320*/  SEL R8, R3.reuse, R2, P0 ;  /* 0x0000000203087207 */ /* 0x040fe40000000000 */
[----:B------:R-:W-:Y:S02]  /*0330*/  SEL R9, R3, RZ, !P0 ;  /* 0x000000ff03097207 */ /* 0x000fe40004000000 */
[----:B------:R-:W0:Y:S01]  /*0340*/  FLO.U32 R0, R8 ;  /* 0x0000000800007300 */ /* 0x000e2200000e0000 */
[----:B------:R-:W-:-:S02]  /*0350*/  ISETP.NE.U32.AND P1, PT, R8, RZ, PT ;  /* 0x000000ff0800720c */ /* 0x000fc40003f25070 */
[----:B------:R-:W-:Y:S02]  /*0360*/  SEL R16, R2, RZ, P2 ;  /* 0x000000ff02107207 */ /* 0x000fe40001000000 */
[----:B------:R-:W-:Y:S01]  /*0370*/  ISETP.NE.AND.EX P1, PT, R9, RZ, PT, P1 ;  /* 0x000000ff0900720c */ /* 0x000fe20003f25310 */
[----:B------:R-:W-:Y:S01]  /*0380*/  IMAD.U32 R9, RZ, RZ, UR4 ;  /* 0x00000004ff097e24 */ /* 0x000fe2000f8e00ff */
[----:B------:R-:W-:Y:S01]  /*0390*/  UMOV UR4, URZ ;  /* 0x000000ff00047c82 */ /* 0x000fe20008000000 */
        /* <DEDUP_REMOVED lines=10> */
[----:B------:R-:W-:Y:S01]  /*0440*/  FMUL R14, R8, R9 ;  /* 0x00000009080e7220 */ /* 0x000fe20000400000 */
[----:B------:R-:W-:-:S05]  /*0450*/  IMAD.MOV.U32 R8, RZ, RZ, RZ ;  /* 0x000000ffff087224 */ /* 0x000fca00078e00ff */
[----:B------:R-:W0:Y:S02]  /*0460*/  MUFU.RCP R14, R14 ;  /* 0x0000000e000e7308 */ /* 0x000e240000001000 */
[----:B0-----:R-:W-:Y:S01]  /*0470*/  FMUL R15, R9, R14 ;  /* 0x0000000e090f7220 */ /* 0x001fe20000400000 */
[----:B------:R-:W-:-:S04]  /*0480*/  SHF.L.U32 R9, R16, R25, RZ ;  /* 0x0000001910097219 */ /* 0x000fc800000006ff */
[----:B------:R-:W-:-:S05]  /*0490*/  LEA R15, R15, 0xfffffe00, 0x9 ;  /* 0xfffffe000f0f7811 */ /* 0x000fca00078e48ff */
[----:B------:R-:W-:-:S04]  /*04a0*/  IMAD.HI.U32 R16, P1, R15, R9, R8 ;  /* 0x000000090f107227 */ /* 0x000fc80007820008 */
[----:B------:R-:W-:Y:S02]  /*04b0*/  IMAD.X R17, RZ, RZ, RZ, P1 ;  /* 0x000000ffff117224 */ /* 0x000fe400008e06ff */
[----:B------:R-:W-:-:S03]  /*04c0*/  IMAD.WIDE.U32 R16, R0, R15, R16 ;  /* 0x0000000f00107225 */ /* 0x000fc600078e0010 */
[----:B------:R-:W-:Y:S01]  /*04d0*/  IADD3 R21, P2, PT, RZ, -R16, RZ ;  /* 0x80000010ff157210 */ /* 0x000fe20007f5e0ff */
[----:B------:R-:W-:-:S04]  /*04e0*/  IMAD.MOV R16, RZ, RZ, -R0 ;  /* 0x000000ffff107224 */ /* 0x000fc800078e0a00 */
[----:B------:R-:W-:-:S04]  /*04f0*/  IMAD.HI.U32 R18, P1, R15, R21, R18 ;  /* 0x000000150f127227 */ /* 0x000fc80007820012 */
[----:B------:R-:W-:Y:S01]  /*0500*/  IMAD.X R17, R16, 0x1, ~R17, P2 ;  /* 0x0000000110117824 */ /* 0x000fe200010e0e11 */
[----:B------:R-:W-:Y:S02]  /*0510*/  SEL R19, RZ, 0x1, !P1 ;  /* 0x00000001ff137807 */ /* 0x000fe40004800000 */
[----:B------:R-:W-:Y:S02]  /*0520*/  ISETP.GT.U32.AND P1, PT, R21, -0x1, PT ;  /* 0xffffffff1500780c */ /* 0x000fe40003f24070 */
[----:B------:R-:W-:Y:S01]  /*0530*/  SHF.R.U32.HI R14, RZ, 0x1f, R17 ;  /* 0x0000001fff0e7819 */ /* 0x000fe20000011611 */
[----:B------:R-:W-:Y:S01]  /*0540*/  IMAD.WIDE.U32 R18, R15, R17, R18 ;  /* 0x000000110f127225 */ /* 0x000fe200078e0012 */
[----:B------:R-:W-:Y:S02]  /*0550*/  ISETP.GT.AND.EX P1, PT, R17, -0x1, PT, P1 ;  /* 0xffffffff1100780c */ /* 0x000fe40003f24310 */
[----:B------:R-:W-:Y:S02]  /*0560*/  LOP3.LUT R14, R14, 0x1, RZ, 0x3c, !PT ;  /* 0x000000010e0e7812 */ /* 0x000fe400078e3cff */
[----:B------:R-:W-:-:S02]  /*0570*/  IADD3 RZ, P2, PT, R18, R21, RZ ;  /* 0x0000001512ff7210 */ /* 0x000fc40007f5e0ff */
[----:B------:R-:W-:Y:S02]  /*0580*/  SEL R15, R15, RZ, P1 ;  /* 0x000000ff0f0f7207 */ /* 0x000fe40000800000 */
[----:B------:R-:W-:-:S04]  /*0590*/  IADD3.X R18, P2, PT, R19, R17, RZ, P2, !PT ;  /* 0x0000001113127210 */ /* 0x000fc8000175e4ff */
[----:B------:R-:W-:Y:S02]  /*05a0*/  IADD3 R18, P1, PT, R15, R18, RZ ;  /* 0x000000120f127210 */ /* 0x000fe40007f3e0ff */
[----:B------:R-:W-:-:S05]  /*05b0*/  SEL R15, RZ, 0x1, !P2 ;  /* 0x00000001ff0f7807 */ /* 0x000fca0005000000 */
[----:B------:R-:W-:Y:S02]  /*05c0*/  IMAD.X R14, R14, 0x1, R15, P1 ;  /* 0x000000010e0e7824 */ /* 0x000fe400008e060f */
[----:B------:R-:W-:-:S03]  /*05d0*/  IMAD.MOV.U32 R15, RZ, RZ, RZ ;  /* 0x000000ffff0f7224 */ /* 0x000fc600078e00ff */
[----:B------:R-:W-:-:S04]  /*05e0*/  ISETP.NE.AND P2, PT, R14, 0x2, PT ;  /* 0x000000020e00780c */ /* 0x000fc80003f45270 */
[----:B------:R-:W-:-:S05]  /*05f0*/  SEL R21, R18, 0xffffffff, P2 ;  /* 0xffffffff12157807 */ /* 0x000fca0001000000 */
[----:B------:R-:W-:-:S04]  /*0600*/  IMAD.HI.U32 R14, R21, R9, RZ ;  /* 0x00000009150e7227 */ /* 0x000fc800078e00ff */
[----:B------:R-:W-:Y:S01]  /*0610*/  IMAD.WIDE.U32 R14, R0, R21, R14 ;  /* 0x00000015000e7225 */ /* 0x000fe200078e000e */
[CC--:B--2---:R-:W-:Y:S02]  /*0620*/  ISETP.GE.U32.AND P1, PT, R26.reuse, R12.reuse, PT ;  /* 0x0000000c1a00720c */ /* 0x0c4fe40003f26070 */
[----:B------:R-:W-:Y:S02]  /*0630*/  IADD3 R17, P2, PT, R26, R12, RZ ;  /* 0x0000000c1a117210 */ /* 0x000fe40007f5e0ff */
[----:B------:R-:W-:-:S03]  /*0640*/  ISETP.GE.U32.AND.EX P1, PT, R27, R13, PT, P1 ;  /* 0x0000000d1b00720c */ /* 0x000fc60003f26110 */
[--C-:B------:R-:W-:Y:S01]  /*0650*/  IMAD.X R16, R27, 0x1, R13.reuse, P2 ;  /* 0x000000011b107824 */ /* 0x100fe200010e060d */
[----:B------:R-:W-:Y:S02]  /*0660*/  SEL R19, R2, RZ, !P1 ;  /* 0x000000ff02137207 */ /* 0x000fe40004800000 */
[----:B------:R-:W-:Y:S02]  /*0670*/  SEL R29, R3, RZ, !P1 ;  /* 0x000000ff031d7207 */ /* 0x000fe40004800000 */
[----:B------:R-:W-:Y:S02]  /*0680*/  ISETP.GE.U32.AND P1, PT, R17, R2, PT ;  /* 0x000000021100720c */ /* 0x000fe40003f26070 */
[----:B------:R-:W-:Y:S02]  /*0690*/  IADD3 R19, P2, P3, R19, R26, -R12 ;  /* 0x0000001a13137210 */ /* 0x000fe40007b5e80c */
[----:B------:R-:W-:Y:S02]  /*06a0*/  ISETP.GE.U32.AND.EX P1, PT, R16, R3, PT, P1 ;  /* 0x000000031000720c */ /* 0x000fe40003f26110 */
[----:B------:R-:W-:Y:S01]  /*06b0*/  IADD3.X R27, PT, PT, R29, R27, ~R13, P2, P3 ;  /* 0x0000001b1d1b7210 */ /* 0x000fe200017e6c0d */
[----:B---3--:R-:W-:Y:S01]  /*06c0*/  IMAD.WIDE.U32 R12, R11, R19, RZ ;  /* 0x000000130b0c7225 */ /* 0x008fe200078e00ff */
[----:B------:R-:W-:-:S02]  /*06d0*/  IADD3 RZ, P2, PT, R9, R14, RZ ;  /* 0x0000000e09ff7210 */ /* 0x000fc40007f5e0ff */
[----:B------:R-:W-:Y:S01]  /*06e0*/  SEL R2, R2, RZ, P1 ;  /* 0x000000ff02027207 */ /* 0x000fe20000800000 */
[----:B------:R-:W-:Y:S01]  /*06f0*/  IMAD R18, R27, R10, RZ ;  /* 0x0000000a1b127224 */ /* 0x000fe200078e02ff */
[----:B------:R-:W-:Y:S01]  /*0700*/  IADD3.X RZ, P2, PT, R0, R15, RZ, P2, !PT ;  /* 0x0000000f00ff7210 */ /* 0x000fe2000175e4ff */
[----:B------:R-:W-:Y:S01]  /*0710*/  IMAD.WIDE.U32 R12, P3, R10, R27, R12 ;  /* 0x0000001b0a0c7225 */ /* 0x000fe2000786000c */
[----:B------:R-:W-:Y:S02]  /*0720*/  IADD3 R2, P4, PT, -R2, R17, RZ ;  /* 0x0000001102027210 */ /* 0x000fe40007f9e1ff */
[----:B------:R-:W-:Y:S01]  /*0730*/  SEL R3, R3, RZ, P1 ;  /* 0x000000ff03037207 */ /* 0x000fe20000800000 */
[----:B------:R-:W-:-:S04]  /*0740*/  IMAD.WIDE.U32 R14, R10, R19, RZ ;  /* 0x000000130a0e7225 */ /* 0x000fc800078e00ff */
[----:B------:R-:W-:Y:S01]  /*0750*/  IMAD R29, R11, R19, R18 ;  /* 0x000000130b1d7224 */ /* 0x000fe200078e0212 */
[----:B------:R-:W-:Y:S01]  /*0760*/  IADD3 RZ, P1, PT, R15, R12, RZ ;  /* 0x0000000c0fff7210 */ /* 0x000fe20007f3e0ff */
[----:B------:R-:W-:Y:S01]  /*0770*/  IMAD.WIDE.U32 R18, R19, R10, RZ ;  /* 0x0000000a13127225 */ /* 0x000fe200078e00ff */
[----:B------:R-:W-:-:S03]  /*0780*/  VIMNMX.U32 R12, PT, PT, R21, -0x2, PT ;  /* 0xfffffffe150c7848 */ /* 0x000fc60003fe0000 */
[----:B------:R-:W-:Y:S01]  /*0790*/  IMAD.X R3, R16, 0x1, ~R3, P4 ;  /* 0x0000000110037824 */ /* 0x000fe200020e0e03 */
[----:B------:R-:W-:Y:S01]  /*07a0*/  SHF.L.U32 R25, R18, R25, RZ ;  /* 0x0000001912197219 */ /* 0x000fe200000006ff */
[----:B------:R-:W-:Y:S02]  /*07b0*/  IMAD.X R17, RZ, RZ, RZ, P3 ;  /* 0x000000ffff117224 */ /* 0x000fe400018e06ff */
[----:B------:R-:W-:Y:S02]  /*07c0*/  IMAD.MOV.U32 R16, RZ, RZ, R13 ;  /* 0x000000ffff107224 */ /* 0x000fe400078e000d */
[----:B------:R-:W-:Y:S02]  /*07d0*/  IMAD.IADD R13, R19, 0x1, R29 ;  /* 0x00000001130d7824 */ /* 0x000fe400078e021d */
[----:B------:R-:W-:-:S03]  /*07e0*/  IMAD.WIDE.U32.X R10, R11, R27, R16, P1 ;  /* 0x0000001b0b0a7225 */ /* 0x000fc600008e0410 */
[-C--:B------:R-:W-:Y:S01]  /*07f0*/  SHF.L.W.U32.HI R18, R18, R23.reuse, R13 ;  /* 0x0000001712127219 */ /* 0x080fe20000010e0d */
[----:B------:R-:W-:Y:S01]  /*0800*/  @!P2 VIADD R21, R12, 0x1 ;  /* 0x000000010c15a836 */ /* 0x000fe20000000000 */
[-C--:B------:R-:W-:Y:S01]  /*0810*/  SHF.L.W.U32.HI R13, R13, R23.reuse, R10 ;  /* 0x000000170d0d7219 */ /* 0x080fe20000010e0a */
[C---:B------:R-:W-:Y:S01]  /*0820*/  VIADD R16, R23.reuse, 0x60 ;  /* 0x0000006017107836 */ /* 0x040fe20000000000 */
[-C--:B------:R-:W-:Y:S01]  /*0830*/  SHF.L.W.U32.HI R12, R10, R23.reuse, R11 ;  /* 0x000000170a0c7219 */ /* 0x080fe20000010e0b */
[----:B------:R-:W-:Y:S01]  /*0840*/  @P0 VIADD R16, R23, 0x40 ;  /* 0x0000004017100836 */ /* 0x000fe20000000000 */
[----:B------:R-:W-:-:S07]  /*0850*/  SHF.L.W.U32.HI R14, R11, R23, RZ ;  /* 0x000000170b0e7219 */ /* 0x000fce0000010eff */
.L_x_4:
[----:B------:R-:W-:Y:S01]  /*0860*/  IADD3 RZ, P0, PT, -R9, R13, RZ ;  /* 0x0000000d09ff7210 */ /* 0x000fe20007f1e1ff */
[----:B------:R-:W-:Y:S01]  /*0870*/  IMAD.MOV.U32 R10, RZ, RZ, RZ ;  /* 0x000000ffff0a7224 */ /* 0x000fe200078e00ff */
[----:B------:R-:W-:Y:S01]  /*0880*/  PLOP3.LUT P2, PT, PT, PT, PT, 0x8, 0x80 ;  /* 0x000000000080781c */ /* 0x000fe20003f4e170 */
[----:B------:R-:W-:Y:S01]  /*0890*/  UMOV UR5, URZ ;  /* 0x000000ff00057c82 */ /* 0x000fe20008000000 */
[----:B------:R-:W-:Y:S01]  /*08a0*/  IADD3.X RZ, P0, PT, ~R0, R12, RZ, P0, !PT ;  /* 0x0000000c00ff7210 */ /* 0x000fe2000071e5ff */
[----:B------:R-:W-:-:S03]  /*08b0*/  UIADD3 UR4, UPT, UPT, UR4, 0x20, URZ ;  /* 0x0000002004047890 */ /* 0x000fc6000fffe0ff */
        /* <DEDUP_REMOVED lines=14> */
[----:B------:R-:W-:-:S04]  /*09a0*/  @!P0 IADD3.X R10, P1, PT, RZ, R10, RZ, P1, !PT ;  /* 0x0000000aff0a8210 */ /* 0x000fc80000f3e4ff */
        /* <DEDUP_REMOVED lines=17> */
[----:B------:R-:W-:Y:S01]  /*0ac0*/  R2P PR, R16, 0x60 ;  /* 0x0000006010007804 */ /* 0x000fe20000000000 */
[----:B------:R-:W-:Y:S01]  /*0ad0*/  STG.E.64 desc[UR6][R4.64], R2 ;  /* 0x0000000204007986 */ /* 0x000fe2000c101b06 */
        /* <DEDUP_REMOVED lines=13> */
.L_x_5:
        /* <DEDUP_REMOVED lines=13> */
.L_x_18:


//--------------------- .text.ntt_forward         --------------------------
	.section	.text.ntt_forward,"ax",@progbits
	.align	128
        .global         ntt_forward
        .type           ntt_forward,@function
        .size           ntt_forward,(.L_x_19 - ntt_forward)
        .other          ntt_forward,@"STO_CUDA_ENTRY STV_DEFAULT"
ntt_forward:
.text.ntt_forward:
        /* <DEDUP_REMOVED lines=12> */
[----:B------:R-:W3:Y:S08]  /*00c0*/  LDC.64 R6, c[0x0][0x380] ;  /* 0x0000e000ff067b82 */ /* 0x000ef00000000a00 */
[----:B------:R-:W4:Y:S01]  /*00d0*/  LDC.64 R16, c[0x0][0x398] ;  /* 0x0000e600ff107b82 */ /* 0x000f220000000a00 */
[----:B0-----:R-:W0:Y:S01]  /*00e0*/  I2F.U32.RP R4, UR4 ;  /* 0x0000000400047d06 */ /* 0x001e220008209000 */
[----:B------:R-:W-:-:S07]  /*00f0*/  ISETP.NE.U32.AND P2, PT, RZ, UR4, PT ;  /* 0x00000004ff007c0c */ /* 0x000fce000bf45070 */
[----:B0-----:R-:W0:Y:S02]  /*0100*/  MUFU.RCP R4, R4 ;  /* 0x0000000400047308 */ /* 0x001e240000001000 */
[----:B0-----:R-:W-:-:S06]  /*0110*/  VIADD R2, R4, 0xffffffe ;  /* 0x0ffffffe04027836 */ /* 0x001fcc0000000000 */
[----:B------:R0:W2:Y:S02]  /*0120*/  F2I.FTZ.U32.TRUNC.NTZ R3, R2 ;  /* 0x0000000200037305 */ /* 0x0000a4000021f000 */
[----:B0-----:R-:W-:Y:S02]  /*0130*/  IMAD.MOV.U32 R2, RZ, RZ, RZ ;  /* 0x000000ffff027224 */ /* 0x001fe400078e00ff */
[----:B--2---:R-:W-:-:S04]  /*0140*/  IMAD.MOV R5, RZ, RZ, -R3 ;  /* 0x000000ffff057224 */ /* 0x004fc800078e0a03 */
        /* <DEDUP_REMOVED lines=13> */
[----:B------:R-:W-:Y:S02]  /*0220*/  IMAD R3, R3, 0x2, R0 ;  /* 0x0000000203037824 */ /* 0x000fe400078e0200 */
[----:B------:R-:W-:Y:S02]  /*0230*/  VIADD R5, R0, UR4 ;  /* 0x0000000400057c36 */ /* 0x000fe40008000000 */
[----:B------:R-:W-:Y:S02]  /*0240*/  VIADD R9, R3, UR4 ;  /* 0x0000000403097c36 */ /* 0x000fe40008000000 */
[----:B-1----:R-:W-:-:S04]  /*0250*/  IMAD.WIDE.U32 R14, R5, 0x8, R14 ;  /* 0x00000008050e7825 */ /* 0x002fc800078e000e */
[--C-:B---3--:R-:W-:Y:S02]  /*0260*/  IMAD.WIDE.U32 R8, R9, 0x8, R6.reuse ;  /* 0x0000000809087825 */ /* 0x108fe400078e0006 */
[----:B------:R-:W2:Y:S04]  /*0270*/  LDG.E.64 R14, desc[UR6][R14.64] ;  /* 0x000000060e0e7981 */ /* 0x000ea8000c1e1b00 */
[----:B------:R-:W2:Y:S01]  /*0280*/  LDG.E.64 R12, desc[UR6][R8.64] ;  /* 0x00000006080c7981 */ /* 0x000ea2000c1e1b00 */
[----:B------:R-:W-:-:S05]  /*0290*/  IMAD.WIDE.U32 R6, R3, 0x8, R6 ;  /* 0x0000000803067825 */ /* 0x000fca00078e0006 */
[----:B------:R0:W5:Y:S01]  /*02a0*/  LDG.E.64 R4, desc[UR6][R6.64] ;  /* 0x0000000606047981 */ /* 0x000162000c1e1b00 */
[C---:B----4-:R-:W-:Y:S01]  /*02b0*/  ISETP.GE.U32.AND P0, PT, R16.reuse, RZ, PT ;  /* 0x000000ff1000720c */ /* 0x050fe20003f06070 */
[----:B------:R-:W-:Y:S01]  /*02c0*/  UMOV UR4, 0x4321 ;  /* 0x0000432100047882 */ /* 0x000fe20000000000 */
[----:B------:R-:W-:Y:S01]  /*02d0*/  ISETP.GT.U32.AND P2, PT, R16, RZ, PT ;  /* 0x000000ff1000720c */ /* 0x000fe20003f44070 */
[----:B------:R-:W-:Y:S01]  /*02e0*/  IMAD.U32 R11, RZ, RZ, UR4 ;  /* 0x00000004ff0b7e24 */ /* 0x000fe2000f8e00ff */
[C---:B------:R-:W-:Y:S01]  /*02f0*/  ISETP.GE.U32.AND.EX P0, PT, R17.reuse, 0x1, PT, P0 ;  /* 0x000000011100780c */ /* 0x040fe20003f06100 */
[----:B------:R-:W-:Y:S01]  /*0300*/  UMOV UR4, URZ ;  /* 0x000000ff00047c82 */ /* 0x000fe20008000000 */
[C---:B------:R-:W-:Y:S02]  /*0310*/  ISETP.GT.U32.AND.EX P2, PT, R17.reuse, 0x1, PT, P2 ;  /* 0x000000011100780c */ /* 0x040fe40003f44120 */
[C---:B------:R-:W-:Y:S02]  /*0320*/  SEL R3, R17.reuse, R16, P0 ;  /* 0x0000001011037207 */ /* 0x040fe40000000000 */
[----:B------:R-:W-:Y:S01]  /*0330*/  SEL R2, R17, RZ, !P0 ;  /* 0x000000ff11027207 */ /* 0x000fe20004000000 */
[----:B------:R-:W-:Y:S01]  /*0340*/  IMAD.MOV.U32 R17, RZ, RZ, -0x80000000 ;  /* 0x80000000ff117424 */ /* 0x000fe200078e00ff */
[----:B------:R-:W1:Y:S01]  /*0350*/  FLO.U32 R0, R3 ;  /* 0x0000000300007300 */ /* 0x000e6200000e0000 */
[----:B------:R-:W-:-:S02]  /*0360*/  ISETP.NE.U32.AND P1, PT, R3, RZ, PT ;  /* 0x000000ff0300720c */ /* 0x000fc40003f25070 */
[----:B------:R-:W-:Y:S02]  /*0370*/  SEL R16, R16, RZ, P2 ;  /* 0x000000ff10107207 */ /* 0x000fe40001000000 */
[----:B------:R-:W-:Y:S02]  /*0380*/  ISETP.NE.AND.EX P1, PT, R2, RZ, PT, P1 ;  /* 0x000000ff0200720c */ /* 0x000fe40003f25310 */
[----:B-1----:R-:W-:-:S04]  /*0390*/  IADD3 R0, PT, PT, -R0, 0x1f, RZ ;  /* 0x0000001f00007810 */ /* 0x002fc80007ffe1ff */
[----:B------:R-:W-:-:S04]  /*03a0*/  SEL R0, R0, 0x20, P1 ;  /* 0x0000002000007807 */ /* 0x000fc80000800000 */
[----:B------:R-:W-:Y:S01]  /*03b0*/  SHF.L.W.U32.HI R10, R16, R0, R3 ;  /* 0x00000000100a7219 */ /* 0x000fe20000010e03 */
[----:B------:R-:W-:Y:S01]  /*03c0*/  IMAD.MOV.U32 R3, RZ, RZ, 0x4b800000 ;  /* 0x4b800000ff037424 */ /* 0x000fe200078e00ff */
[----:B------:R-:W-:Y:S02]  /*03d0*/  LOP3.LUT R19, R0, 0x1f, RZ, 0xc0, !PT ;  /* 0x0000001f00137812 */ /* 0x000fe400078ec0ff */
[----:B------:R-:W-:-:S04]  /*03e0*/  PRMT R2, R10, R11, 0x3f ;  /* 0x0000003f0a027416 */ /* 0x000fc8000000000b */
[C---:B------:R-:W-:Y:S02]  /*03f0*/  FSETP.GEU.AND P2, PT, |R2|.reuse, 1.175494350822287508e-38, PT ;  /* 0x008000000200780b */ /* 0x040fe40003f4e200 */
[----:B------:R-:W-:Y:S02]  /*0400*/  FSETP.GT.AND P1, PT, |R2|, 8.50705917302346158658e+37, PT ;  /* 0x7e8000000200780b */ /* 0x000fe40003f24200 */
[----:B------:R-:W-:-:S04]  /*0410*/  FSEL R3, R3, 1, !P2 ;  /* 0x3f80000003037808 */ /* 0x000fc80005000000 */
[----:B------:R-:W-:-:S05]  /*0420*/  FSEL R3, R3, 0.25, !P1 ;  /* 0x3e80000003037808 */ /* 0x000fca0004800000 */
[----:B------:R-:W-:Y:S01]  /*0430*/  FMUL R18, R2, R3 ;  /* 0x0000000302127220 */ /* 0x000fe20000400000 */
[----:B------:R-:W-:-:S05]  /*0440*/  IMAD.MOV.U32 R2, RZ, RZ, RZ ;  /* 0x000000ffff027224 */ /* 0x000fca00078e00ff */
[----:B------:R-:W1:Y:S02]  /*0450*/  MUFU.RCP R18, R18 ;  /* 0x0000001200127308 */ /* 0x000e640000001000 */
[----:B-1----:R-:W-:Y:S01]  /*0460*/  FMUL R11, R3, R18 ;  /* 0x00000012030b7220 */ /* 0x002fe20000400000 */
[----:B------:R-:W-:Y:S01]  /*0470*/  SHF.L.U32 R3, R16, R19, RZ ;  /* 0x0000001310037219 */ /* 0x000fe200000006ff */
[----:B------:R-:W-:-:S03]  /*0480*/  IMAD.MOV.U32 R16, RZ, RZ, 0x0 ;  /* 0x00000000ff107424 */ /* 0x000fc600078e00ff */
        /* <DEDUP_REMOVED lines=13> */
[----:B------:R-:W-:Y:S02]  /*0560*/  IADD3 RZ, P2, PT, R16, R23, RZ ;  /* 0x0000001710ff7210 */ /* 0x000fe40007f5e0ff */
[----:B------:R-:W-:-:S02]  /*0570*/  SEL R11, R11, RZ, P1 ;  /* 0x000000ff0b0b7207 */ /* 0x000fc40000800000 */
[----:B------:R-:W-:-:S04]  /*0580*/  IADD3.X R16, P2, PT, R17, R21, RZ, P2, !PT ;  /* 0x0000001511107210 */ /* 0x000fc8000175e4ff */
[----:B------:R-:W-:Y:S02]  /*0590*/  IADD3 R17, P1, PT, R11, R16, RZ ;  /* 0x000000100b117210 */ /* 0x000fe40007f3e0ff */
        /* <DEDUP_REMOVED lines=10> */
[----:B--2---:R-:W-:-:S04]  /*0640*/  IMAD.WIDE.U32 R22, R15, R12, RZ ;  /* 0x0000000c0f167225 */ /* 0x004fc800078e00ff */
[----:B------:R-:W-:-:S04]  /*0650*/  IMAD.WIDE.U32 R16, R14, R12, RZ ;  /* 0x0000000c0e107225 */ /* 0x000fc800078e00ff */
[----:B------:R-:W-:Y:S01]  /*0660*/  IMAD.WIDE.U32 R22, P2, R13, R14, R22 ;  /* 0x0000000e0d167225 */ /* 0x000fe20007840016 */
[----:B------:R-:W-:Y:S02]  /*0670*/  VIMNMX.U32 R14, PT, PT, R11, -0x2, PT ;  /* 0xfffffffe0b0e7848 */ /* 0x000fe40003fe0000 */
[----:B------:R-:W-:Y:S01]  /*0680*/  SHF.L.U32 R19, R16, R19, RZ ;  /* 0x0000001310137219 */ /* 0x000fe200000006ff */
[----:B------:R-:W-:Y:S01]  /*0690*/  IMAD.X R21, RZ, RZ, RZ, P2 ;  /* 0x000000ffff157224 */ /* 0x000fe200010e06ff */
[----:B------:R-:W-:Y:S01]  /*06a0*/  IADD3 R17, P2, PT, R17, R22, RZ ;  /* 0x0000001611117210 */ /* 0x000fe20007f5e0ff */
[----:B------:R-:W-:Y:S02]  /*06b0*/  IMAD.MOV.U32 R20, RZ, RZ, R23 ;  /* 0x000000ffff147224 */ /* 0x000fe400078e0017 */
[----:B------:R-:W-:Y:S01]  /*06c0*/  @!P1 VIADD R11, R14, 0x1 ;  /* 0x000000010e0b9836 */ /* 0x000fe20000000000 */
[----:B------:R-:W-:Y:S01]  /*06d0*/  SHF.L.W.U32.HI R16, R16, R0, R17 ;  /* 0x0000000010107219 */ /* 0x000fe20000010e11 */
[----:B------:R-:W-:-:S04]  /*06e0*/  IMAD.WIDE.U32.X R12, R13, R15, R20, P2 ;  /* 0x0000000f0d0c7225 */ /* 0x000fc800010e0414 */
[C---:B------:R-:W-:Y:S01]  /*06f0*/  VIADD R14, R0.reuse, 0x60 ;  /* 0x00000060000e7836 */ /* 0x040fe20000000000 */
[-C--:B------:R-:W-:Y:S01]  /*0700*/  SHF.L.W.U32.HI R15, R17, R0.reuse, R12 ;  /* 0x00000000110f7219 */ /* 0x080fe20000010e0c */
[----:B------:R-:W-:Y:S01]  /*0710*/  @P0 VIADD R14, R0, 0x40 ;  /* 0x00000040000e0836 */ /* 0x000fe20000000000 */
[-C--:B------:R-:W-:Y:S02]  /*0720*/  SHF.L.W.U32.HI R17, R12, R0.reuse, R13 ;  /* 0x000000000c117219 */ /* 0x080fe40000010e0d */
[----:B0-----:R-:W-:-:S07]  /*0730*/  SHF.L.W.U32.HI R21, R13, R0, RZ ;  /* 0x000000000d157219 */ /* 0x001fce0000010eff */
.L_x_6:
        /* <DEDUP_REMOVED lines=39> */
[----:B------:R-:W0:Y:S01]  /*09b0*/  LDC.64 R2, c[0x0][0x398] ;  /* 0x0000e600ff027b82 */ /* 0x000e220000000a00 */
[-C--:B------:R-:W-:Y:S02]  /*09c0*/  SHF.R.W.U32 R10, R16, R0.reuse, R15 ;  /* 0x00000000100a7219 */ /* 0x080fe40000001e0f */
[-C--:B------:R-:W-:Y:S02]  /*09d0*/  SHF.R.W.U32 R15, R15, R0.reuse, R17 ;  /* 0x000000000f0f7219 */ /* 0x080fe40000001e11 */
[-C--:B------:R-:W-:Y:S02]  /*09e0*/  SHF.R.W.U32 R12, R17, R0.reuse, R21 ;  /* 0x00000000110c7219 */ /* 0x080fe40000001e15 */
[----:B------:R-:W-:Y:S02]  /*09f0*/  SHF.R.W.U32 R21, R21, R0, RZ ;  /* 0x0000000015157219 */ /* 0x000fe40000001eff */
[----:B------:R-:W-:-:S02]  /*0a00*/  SEL R10, R10, R15, !P5 ;  /* 0x0000000f0a0a7207 */ /* 0x000fc40006800000 */
[----:B------:R-:W-:Y:S02]  /*0a10*/  ISETP.NE.AND P0, PT, R14, 0x80, PT ;  /* 0x000000800e00780c */ /* 0x000fe40003f05270 */
[----:B------:R-:W-:Y:S02]  /*0a20*/  @P6 SEL R10, R12, R21, !P5 ;  /* 0x000000150c0a6207 */ /* 0x000fe40006800000 */
[----:B------:R-:W-:Y:S02]  /*0a30*/  SEL R15, R15, R12, !P5 ;  /* 0x0000000c0f0f7207 */ /* 0x000fe40006800000 */
[----:B------:R-:W-:Y:S02]  /*0a40*/  @P6 SEL R15, R21, RZ, !P5 ;  /* 0x000000ff150f6207 */ /* 0x000fe40006800000 */
[----:B------:R-:W-:Y:S02]  /*0a50*/  SEL R11, R10, 0xffffffff, P0 ;  /* 0xffffffff0a0b7807 */ /* 0x000fe40000000000 */
[----:B------:R-:W-:-:S02]  /*0a60*/  SEL R15, R15, 0xffffffff, P0 ;  /* 0xffffffff0f0f7807 */ /* 0x000fc40000000000 */
[CC--:B-----5:R-:W-:Y:S02]  /*0a70*/  IADD3 R13, P0, PT, R4.reuse, R11.reuse, RZ ;  /* 0x0000000b040d7210 */ /* 0x0e0fe40007f1e0ff */
[----:B------:R-:W-:-:S03]  /*0a80*/  ISETP.GE.U32.AND P1, PT, R4, R11, PT ;  /* 0x0000000b0400720c */ /* 0x000fc60003f26070 */
[----:B------:R-:W-:Y:S01]  /*0a90*/  IMAD.X R12, R5, 0x1, R15, P0 ;  /* 0x00000001050c7824 */ /* 0x000fe200000e060f */
[----:B0-----:R-:W-:Y:S02]  /*0aa0*/  ISETP.GE.U32.AND P0, PT, R13, R2, PT ;  /* 0x000000020d00720c */ /* 0x001fe40003f06070 */
[----:B------:R-:W-:Y:S02]  /*0ab0*/  ISETP.GE.U32.AND.EX P1, PT, R5, R15, PT, P1 ;  /* 0x0000000f0500720c */ /* 0x000fe40003f26110 */
[----:B------:R-:W-:Y:S02]  /*0ac0*/  ISETP.GE.U32.AND.EX P0, PT, R12, R3, PT, P0 ;  /* 0x000000030c00720c */ /* 0x000fe40003f06100 */
[C---:B------:R-:W-:Y:S02]  /*0ad0*/  SEL R0, R2.reuse, RZ, !P1 ;  /* 0x000000ff02007207 */ /* 0x040fe40004800000 */
[----:B------:R-:W-:Y:S02]  /*0ae0*/  SEL R2, R2, RZ, P0 ;  /* 0x000000ff02027207 */ /* 0x000fe40000000000 */
[----:B------:R-:W-:-:S02]  /*0af0*/  SEL R10, R3, RZ, !P1 ;  /* 0x000000ff030a7207 */ /* 0x000fc40004800000 */
[----:B------:R-:W-:Y:S02]  /*0b00*/  IADD3 R2, P1, PT, -R2, R13, RZ ;  /* 0x0000000d02027210 */ /* 0x000fe40007f3e1ff */
[----:B------:R-:W-:Y:S02]  /*0b10*/  SEL R3, R3, RZ, P0 ;  /* 0x000000ff03037207 */ /* 0x000fe40000000000 */
[----:B------:R-:W-:-:S03]  /*0b20*/  IADD3 R4, P2, P3, R0, R4, -R11 ;  /* 0x0000000400047210 */ /* 0x000fc60007b5e80b */
[----:B------:R-:W-:Y:S01]  /*0b30*/  IMAD.X R3, R12, 0x1, ~R3, P1 ;  /* 0x000000010c037824 */ /* 0x000fe200008e0e03 */
[----:B------:R-:W-:-:S04]  /*0b40*/  IADD3.X R5, PT, PT, R10, R5, ~R15, P2, P3 ;  /* 0x000000050a057210 */ /* 0x000fc800017e6c0f */
[----:B------:R-:W-:Y:S04]  /*0b50*/  STG.E.64 desc[UR6][R6.64], R2 ;  /* 0x0000000206007986 */ /* 0x000fe8000c101b06 */
[----:B------:R-:W-:Y:S01]  /*0b60*/  STG.E.64 desc[UR6][R8.64], R4 ;  /* 0x0000000408007986 */ /* 0x000fe2000c101b06 */
[----:B------:R-:W-:Y:S05]  /*0b70*/  EXIT ;  /* 0x000000000000794d */ /* 0x000fea0003800000 */
.L_x_7:
        /* <DEDUP_REMOVED lines=16> */
.L_x_19:


//--------------------- .text.bit_reverse_permutation --------------------------
	.section	.text.bit_reverse_permutation,"ax",@progbits
	.align	128
        .global         bit_reverse_permutation
        .type           bit_reverse_permutation,@function
        .size           bit_reverse_permutation,(.L_x_20 - bit_reverse_permutation)
        .other          bit_reverse_permutation,@"STO_CUDA_ENTRY STV_DEFAULT"
bit_reverse_permutation:
.text.bit_reverse_permutation:
        /* <DEDUP_REMOVED lines=10> */
[----:B------:R-:W-:Y:S01]  /*00a0*/  IMAD.MOV.U32 R7, RZ, RZ, RZ ;  /* 0x000000ffff077224 */ /* 0x000fe200078e00ff */
[----:B0-----:R-:W-:-:S09]  /*00b0*/  UISETP.NE.AND UP0, UPT, UR5, URZ, UPT ;  /* 0x000000ff0500728c */ /* 0x001fd2000bf05270 */
[----:B------:R-:W-:Y:S05]  /*00c0*/  BRA.U !UP0, `(.L_x_8) ;  /* 0x0000000508cc7547 */ /* 0x000fea000b800000 */
[----:B------:R-:W-:Y:S01]  /*00d0*/  UISETP.GE.U32.AND UP0, UPT, UR5, 0x4, UPT ;  /* 0x000000040500788c */ /* 0x000fe2000bf06070 */
[----:B------:R-:W-:Y:S01]  /*00e0*/  IMAD.MOV.U32 R7, RZ, RZ, RZ ;  /* 0x000000ffff077224 */ /* 0x000fe200078e00ff */
[----:B------:R-:W-:Y:S01]  /*00f0*/  ULOP3.LUT UR4, UR5, 0x3, URZ, 0xc0, !UPT ;  /* 0x0000000305047892 */ /* 0x000fe2000f8ec0ff */
[----:B------:R-:W-:-:S06]  /*0100*/  IMAD.MOV.U32 R2, RZ, RZ, R0 ;  /* 0x000000ffff027224 */ /* 0x000fcc00078e0000 */
[----:B------:R-:W-:Y:S05]  /*0110*/  BRA.U !UP0, `(.L_x_9) ;  /* 0x0000000508947547 */ /* 0x000fea000b800000 */
[----:B------:R-:W-:Y:S01]  /*0120*/  ULOP3.LUT UR5, UR5, 0xfffffffc, URZ, 0xc0, !UPT ;  /* 0xfffffffc05057892 */ /* 0x000fe2000f8ec0ff */
[----:B------:R-:W-:Y:S02]  /*0130*/  IMAD.MOV.U32 R7, RZ, RZ, RZ ;  /* 0x000000ffff077224 */ /* 0x000fe400078e00ff */
[----:B------:R-:W-:Y:S01]  /*0140*/  IMAD.MOV.U32 R2, RZ, RZ, R0 ;  /* 0x000000ffff027224 */ /* 0x000fe200078e0000 */
[----:B------:R-:W-:-:S04]  /*0150*/  UIADD3 UR5, UPT, UPT, -UR5, URZ, URZ ;  /* 0x000000ff05057290 */ /* 0x000fc8000fffe1ff */
[----:B------:R-:W-:-:S09]  /*0160*/  UISETP.GE.AND UP0, UPT, UR5, URZ, UPT ;  /* 0x000000ff0500728c */ /* 0x000fd2000bf06270 */
[----:B------:R-:W-:Y:S05]  /*0170*/  BRA.U UP0, `(.L_x_10) ;  /* 0x0000000500447547 */ /* 0x000fea000b800000 */
[----:B------:R-:W-:Y:S02]  /*0180*/  UIADD3 UR6, UPT, UPT, -UR5, URZ, URZ ;  /* 0x000000ff05067290 */ /* 0x000fe4000fffe1ff */
[----:B------:R-:W-:Y:S02]  /*0190*/  UPLOP3.LUT UP0, UPT, UPT, UPT, UPT, 0x80, 0x8 ;  /* 0x000000000008789c */ /* 0x000fe40003f0f070 */
[----:B------:R-:W-:-:S09]  /*01a0*/  UISETP.GT.AND UP1, UPT, UR6, 0xc, UPT ;  /* 0x0000000c0600788c */ /* 0x000fd2000bf24270 */
[----:B------:R-:W-:Y:S05]  /*01b0*/  BRA.U !UP1, `(.L_x_11) ;  /* 0x0000000109c07547 */ /* 0x000fea000b800000 */
[----:B------:R-:W-:-:S11]  /*01c0*/  UPLOP3.LUT UP0, UPT, UPT, UPT, UPT, 0x40, 0x4 ;  /* 0x000000000004789c */ /* 0x000fd60003f0e870 */
.L_x_12:
[C---:B------:R-:W-:Y:S01]  /*01d0*/  IMAD.SHL.U32 R3, R2.reuse, 0x4, RZ ;  /* 0x0000000402037824 */ /* 0x040fe200078e00ff */
[----:B------:R-:W-:Y:S01]  /*01e0*/  LOP3.LUT R5, R2, 0x2, RZ, 0xc0, !PT ;  /* 0x0000000202057812 */ /* 0x000fe200078ec0ff */
[----:B------:R-:W-:Y:S01]  /*01f0*/  UIADD3 UR5, UPT, UPT, UR5, 0x10, URZ ;  /* 0x0000001005057890 */ /* 0x000fe2000fffe0ff */
[--C-:B------:R-:W-:Y:S02]  /*0200*/  SHF.R.U32.HI R6, RZ, 0x3, R2.reuse ;  /* 0x00000003ff067819 */ /* 0x100fe40000011602 */
[----:B------:R-:W-:Y:S01]  /*0210*/  LOP3.LUT R4, R3, 0x4, RZ, 0xc0, !PT ;  /* 0x0000000403047812 */ /* 0x000fe200078ec0ff */
[----:B------:R-:W-:Y:S01]  /*0220*/  UISETP.GE.AND UP1, UPT, UR5, -0xc, UPT ;  /* 0xfffffff40500788c */ /* 0x000fe2000bf26270 */
[----:B------:R-:W-:Y:S02]  /*0230*/  SHF.R.U32.HI R3, RZ, 0x2, R2 ;  /* 0x00000002ff037819 */ /* 0x000fe40000011602 */
[----:B------:R-:W-:Y:S01]  /*0240*/  LOP3.LUT R6, R6, 0x1, RZ, 0xc0, !PT ;  /* 0x0000000106067812 */ /* 0x000fe200078ec0ff */
[----:B------:R-:W-:Y:S01]  /*0250*/  IMAD R4, R7, 0x8, R4 ;  /* 0x0000000807047824 */ /* 0x000fe200078e0204 */
[----:B------:R-:W-:-:S02]  /*0260*/  SHF.R.U32.HI R7, RZ, 0x4, R2 ;  /* 0x00000004ff077819 */ /* 0x000fc40000011602 */
[----:B------:R-:W-:Y:S02]  /*0270*/  LOP3.LUT R3, R3, 0x1, RZ, 0xc0, !PT ;  /* 0x0000000103037812 */ /* 0x000fe400078ec0ff */
[----:B------:R-:W-:Y:S01]  /*0280*/  SHF.R.U32.HI R9, RZ, 0x8, R2 ;  /* 0x00000008ff097819 */ /* 0x000fe20000011602 */
[----:B------:R-:W-:Y:S01]  /*0290*/  IMAD.SHL.U32 R8, R7, 0x4, RZ ;  /* 0x0000000407087824 */ /* 0x000fe200078e00ff */
[----:B------:R-:W-:Y:S02]  /*02a0*/  IADD3 R3, PT, PT, R3, R5, R4 ;  /* 0x0000000503037210 */ /* 0x000fe40007ffe004 */
[----:B------:R-:W-:Y:S02]  /*02b0*/  SHF.R.U32.HI R4, RZ, 0x6, R2 ;  /* 0x00000006ff047819 */ /* 0x000fe40000011602 */
[----:B------:R-:W-:Y:S01]  /*02c0*/  LOP3.LUT R8, R8, 0x4, RZ, 0xc0, !PT ;  /* 0x0000000408087812 */ /* 0x000fe200078ec0ff */
[----:B------:R-:W-:Y:S01]  /*02d0*/  IMAD R3, R3, 0x2, R6 ;  /* 0x0000000203037824 */ /* 0x000fe200078e0206 */
[----:B------:R-:W-:-:S02]  /*02e0*/  SHF.R.U32.HI R5, RZ, 0x7, R2 ;  /* 0x00000007ff057819 */ /* 0x000fc40000011602 */
[----:B------:R-:W-:Y:S01]  /*02f0*/  LOP3.LUT R6, R7, 0x2, RZ, 0xc0, !PT ;  /* 0x0000000207067812 */ /* 0x000fe200078ec0ff */
[----:B------:R-:W-:Y:S01]  /*0300*/  IMAD R3, R3, 0x8, R8 ;  /* 0x0000000803037824 */ /* 0x000fe200078e0208 */
[----:B------:R-:W-:Y:S02]  /*0310*/  LOP3.LUT R4, R4, 0x1, RZ, 0xc0, !PT ;  /* 0x0000000104047812 */ /* 0x000fe400078ec0ff */
[----:B------:R-:W-:Y:S01]  /*0320*/  LOP3.LUT R8, R5, 0x1, RZ, 0xc0, !PT ;  /* 0x0000000105087812 */ /* 0x000fe200078ec0ff */
[----:B------:R-:W-:Y:S01]  /*0330*/  IMAD.SHL.U32 R5, R9, 0x4, RZ ;  /* 0x0000000409057824 */ /* 0x000fe200078e00ff */
[----:B------:R-:W-:Y:S02]  /*0340*/  IADD3 R3, PT, PT, R4, R6, R3 ;  /* 0x0000000604037210 */ /* 0x000fe40007ffe003 */
[----:B------:R-:W-:Y:S02]  /*0350*/  SHF.R.U32.HI R7, RZ, 0xc, R2 ;  /* 0x0000000cff077819 */ /* 0x000fe40000011602 */
[----:B------:R-:W-:Y:S01]  /*0360*/  LOP3.LUT R4, R5, 0x4, RZ, 0xc0, !PT ;  /* 0x0000000405047812 */ /* 0x000fe200078ec0ff */
[----:B------:R-:W-:Y:S01]  /*0370*/  IMAD R3, R3, 0x2, R8 ;  /* 0x0000000203037824 */ /* 0x000fe200078e0208 */
[--C-:B------:R-:W-:Y:S01]  /*0380*/  SHF.R.U32.HI R5, RZ, 0xa, R2.reuse ;  /* 0x0000000aff057819 */ /* 0x100fe20000011602 */
[----:B------:R-:W-:Y:S01]  /*0390*/  IMAD.SHL.U32 R8, R7, 0x4, RZ ;  /* 0x0000000407087824 */ /* 0x000fe200078e00ff */
[----:B------:R-:W-:Y:S01]  /*03a0*/  SHF.R.U32.HI R6, RZ, 0xb, R2 ;  /* 0x0000000bff067819 */ /* 0x000fe20000011602 */
[----:B------:R-:W-:Y:S01]  /*03b0*/  IMAD R3, R3, 0x8, R4 ;  /* 0x0000000803037824 */ /* 0x000fe200078e0204 */
[----:B------:R-:W-:-:S02]  /*03c0*/  LOP3.LUT R4, R9, 0x2, RZ, 0xc0, !PT ;  /* 0x0000000209047812 */ /* 0x000fc400078ec0ff */
[----:B------:R-:W-:Y:S02]  /*03d0*/  LOP3.LUT R5, R5, 0x1, RZ, 0xc0, !PT ;  /* 0x0000000105057812 */ /* 0x000fe400078ec0ff */
[----:B------:R-:W-:Y:S02]  /*03e0*/  LOP3.LUT R6, R6, 0x1, RZ, 0xc0, !PT ;  /* 0x0000000106067812 */ /* 0x000fe400078ec0ff */
[----:B------:R-:W-:Y:S02]  /*03f0*/  IADD3 R3, PT, PT, R5, R4, R3 ;  /* 0x0000000405037210 */ /* 0x000fe40007ffe003 */
[----:B------:R-:W-:Y:S02]  /*0400*/  LOP3.LUT R8, R8, 0x4, RZ, 0xc0, !PT ;  /* 0x0000000408087812 */ /* 0x000fe400078ec0ff */
[----:B------:R-:W-:Y:S01]  /*0410*/  SHF.R.U32.HI R4, RZ, 0xe, R2 ;  /* 0x0000000eff047819 */ /* 0x000fe20000011602 */
[----:B------:R-:W-:Y:S01]  /*0420*/  IMAD R3, R3, 0x2, R6 ;  /* 0x0000000203037824 */ /* 0x000fe200078e0206 */
[----:B------:R-:W-:-:S02]  /*0430*/  SHF.R.U32.HI R5, RZ, 0xf, R2 ;  /* 0x0000000fff057819 */ /* 0x000fc40000011602 */
[----:B------:R-:W-:Y:S01]  /*0440*/  LOP3.LUT R6, R7, 0x2, RZ, 0xc0, !PT ;  /* 0x0000000207067812 */ /* 0x000fe200078ec0ff */
[----:B------:R-:W-:Y:S01]  /*0450*/  IMAD R3, R3, 0x8, R8 ;  /* 0x0000000803037824 */ /* 0x000fe200078e0208 */
[----:B------:R-:W-:Y:S02]  /*0460*/  LOP3.LUT R4, R4, 0x1, RZ, 0xc0, !PT ;  /* 0x0000000104047812 */ /* 0x000fe400078ec0ff */
[----:B------:R-:W-:Y:S02]  /*0470*/  LOP3.LUT R8, R5, 0x1, RZ, 0xc0, !PT ;  /* 0x0000000105087812 */ /* 0x000fe400078ec0ff */
[----:B------:R-:W-:Y:S02]  /*0480*/  IADD3 R3, PT, PT, R4, R6, R3 ;  /* 0x0000000604037210 */ /* 0x000fe40007ffe003 */
[----:B------:R-:W-:-:S03]  /*0490*/  SHF.R.U32.HI R2, RZ, 0x10, R2 ;  /* 0x00000010ff027819 */ /* 0x000fc60000011602 */
[----:B------:R-:W-:Y:S01]  /*04a0*/  IMAD R7, R3, 0x2, R8 ;  /* 0x0000000203077824 */ /* 0x000fe200078e0208 */
[----:B------:R-:W-:Y:S06]  /*04b0*/  BRA.U !UP1, `(.L_x_12) ;  /* 0xfffffffd09447547 */ /* 0x000fec000b83ffff */
.L_x_11:
[----:B------:R-:W-:-:S04]  /*04c0*/  UIADD3 UR6, UPT, UPT, -UR5, URZ, URZ ;  /* 0x000000ff05067290 */ /* 0x000fc8000fffe1ff */
[----:B------:R-:W-:-:S09]  /*04d0*/  UISETP.GT.AND UP1, UPT, UR6, 0x4, UPT ;  /* 0x000000040600788c */ /* 0x000fd2000bf24270 */
[----:B------:R-:W-:Y:S05]  /*04e0*/  BRA.U !UP1, `(.L_x_13) ;  /* 0x0000000109607547 */ /* 0x000fea000b800000 */
[C---:B------:R-:W-:Y:S01]  /*04f0*/  IMAD.SHL.U32 R3, R2.reuse, 0x4, RZ ;  /* 0x0000000402037824 */ /* 0x040fe200078e00ff */
[----:B------:R-:W-:Y:S01]  /*0500*/  LOP3.LUT R5, R2, 0x2, RZ, 0xc0, !PT ;  /* 0x0000000202057812 */ /* 0x000fe200078ec0ff */
[----:B------:R-:W-:Y:S01]  /*0510*/  UIADD3 UR5, UPT, UPT, UR5, 0x8, URZ ;  /* 0x0000000805057890 */ /* 0x000fe2000fffe0ff */
[--C-:B------:R-:W-:Y:S01]  /*0520*/  SHF.R.U32.HI R6, RZ, 0x3, R2.reuse ;  /* 0x00000003ff067819 */ /* 0x100fe20000011602 */
[----:B------:R-:W-:Y:S01]  /*0530*/  UPLOP3.LUT UP0, UPT, UPT, UPT, UPT, 0x40, 0x4 ;  /* 0x000000000004789c */ /* 0x000fe20003f0e870 */
[----:B------:R-:W-:Y:S02]  /*0540*/  LOP3.LUT R4, R3, 0x4, RZ, 0xc0, !PT ;  /* 0x0000000403047812 */ /* 0x000fe400078ec0ff */
[----:B------:R-:W-:Y:S02]  /*0550*/  SHF.R.U32.HI R3, RZ, 0x2, R2 ;  /* 0x00000002ff037819 */ /* 0x000fe40000011602 */
[----:B------:R-:W-:Y:S01]  /*0560*/  LOP3.LUT R6, R6, 0x1, RZ, 0xc0, !PT ;  /* 0x0000000106067812 */ /* 0x000fe200078ec0ff */
[----:B------:R-:W-:Y:S01]  /*0570*/  IMAD R4, R7, 0x8, R4 ;  /* 0x0000000807047824 */ /* 0x000fe200078e0204 */
[----:B------:R-:W-:-:S02]  /*0580*/  SHF.R.U32.HI R7, RZ, 0x4, R2 ;  /* 0x00000004ff077819 */ /* 0x000fc40000011602 */
[----:B------:R-:W-:-:S03]  /*0590*/  LOP3.LUT R3, R3, 0x1, RZ, 0xc0, !PT ;  /* 0x0000000103037812 */ /* 0x000fc600078ec0ff */
[----:B------:R-:W-:Y:S01]  /*05a0*/  IMAD.SHL.U32 R8, R7, 0x4, RZ ;  /* 0x0000000407087824 */ /* 0x000fe200078e00ff */
[----:B------:R-:W-:Y:S02]  /*05b0*/  IADD3 R3, PT, PT, R3, R5, R4 ;  /* 0x0000000503037210 */ /* 0x000fe40007ffe004 */
[----:B------:R-:W-:Y:S02]  /*05c0*/  SHF.R.U32.HI R4, RZ, 0x6, R2 ;  /* 0x00000006ff047819 */ /* 0x000fe40000011602 */
[----:B------:R-:W-:Y:S01]  /*05d0*/  LOP3.LUT R8, R8, 0x4, RZ, 0xc0, !PT ;  /* 0x0000000408087812 */ /* 0x000fe200078ec0ff */
[----:B------:R-:W-:Y:S01]  /*05e0*/  IMAD R3, R3, 0x2, R6 ;  /* 0x0000000203037824 */ /* 0x000fe200078e0206 */
[----:B------:R-:W-:Y:S02]  /*05f0*/  SHF.R.U32.HI R5, RZ, 0x7, R2 ;  /* 0x00000007ff057819 */ /* 0x000fe40000011602 */
[----:B------:R-:W-:Y:S01]  /*0600*/  LOP3.LUT R6, R7, 0x2, RZ, 0xc0, !PT ;  /* 0x0000000207067812 */ /* 0x000fe200078ec0ff */
[----:B------:R-:W-:Y:S01]  /*0610*/  IMAD R3, R3, 0x8, R8 ;  /* 0x0000000803037824 */ /* 0x000fe200078e0208 */
[----:B------:R-:W-:-:S02]  /*0620*/  LOP3.LUT R4, R4, 0x1, RZ, 0xc0, !PT ;  /* 0x0000000104047812 */ /* 0x000fc400078ec0ff */
[----:B------:R-:W-:Y:S02]  /*0630*/  LOP3.LUT R8, R5, 0x1, RZ, 0xc0, !PT ;  /* 0x0000000105087812 */ /* 0x000fe400078ec0ff */
[----:B------:R-:W-:Y:S02]  /*0640*/  IADD3 R3, PT, PT, R4, R6, R3 ;  /* 0x0000000604037210 */ /* 0x000fe40007ffe003 */
[----:B------:R-:W-:-:S03]  /*0650*/  SHF.R.U32.HI R2, RZ, 0x8, R2 ;  /* 0x00000008ff027819 */ /* 0x000fc60000011602 */
[----:B------:R-:W-:-:S07]  /*0660*/  IMAD R7, R3, 0x2, R8 ;  /* 0x0000000203077824 */ /* 0x000fce00078e0208 */
.L_x_13:
[----:B------:R-:W-:-:S09]  /*0670*/  UISETP.NE.OR UP0, UPT, UR5, URZ, UP0 ;  /* 0x000000ff0500728c */ /* 0x000fd20008705670 */
[----:B------:R-:W-:Y:S05]  /*0680*/  BRA.U !UP0, `(.L_x_9) ;  /* 0x0000000108387547 */ /* 0x000fea000b800000 */
.L_x_10:
[C---:B------:R-:W-:Y:S01]  /*0690*/  IMAD.SHL.U32 R3, R2.reuse, 0x4, RZ ;  /* 0x0000000402037824 */ /* 0x040fe200078e00ff */
[----:B------:R-:W-:Y:S01]  /*06a0*/  UIADD3 UR5, UPT, UPT, UR5, 0x4, URZ ;  /* 0x0000000405057890 */ /* 0x000fe2000fffe0ff */
[----:B------:R-:W-:Y:S02]  /*06b0*/  LOP3.LUT R5, R2, 0x2, RZ, 0xc0, !PT ;  /* 0x0000000202057812 */ /* 0x000fe400078ec0ff */
[--C-:B------:R-:W-:Y:S01]  /*06c0*/  SHF.R.U32.HI R6, RZ, 0x3, R2.reuse ;  /* 0x00000003ff067819 */ /* 0x100fe20000011602 */
[----:B------:R-:W-:Y:S01]  /*06d0*/  UISETP.NE.AND UP0, UPT, UR5, URZ, UPT ;  /* 0x000000ff0500728c */ /* 0x000fe2000bf05270 */
[----:B------:R-:W-:Y:S02]  /*06e0*/  LOP3.LUT R4, R3, 0x4, RZ, 0xc0, !PT ;  /* 0x0000000403047812 */ /* 0x000fe400078ec0ff */
[----:B------:R-:W-:Y:S02]  /*06f0*/  SHF.R.U32.HI R3, RZ, 0x2, R2 ;  /* 0x00000002ff037819 */ /* 0x000fe40000011602 */
[----:B------:R-:W-:Y:S01]  /*0700*/  LOP3.LUT R6, R6, 0x1, RZ, 0xc0, !PT ;  /* 0x0000000106067812 */ /* 0x000fe200078ec0ff */
[----:B------:R-:W-:Y:S01]  /*0710*/  IMAD R4, R7, 0x8, R4 ;  /* 0x0000000807047824 */ /* 0x000fe200078e0204 */
[----:B------:R-:W-:-:S02]  /*0720*/  LOP3.LUT R3, R3, 0x1, RZ, 0xc0, !PT ;  /* 0x0000000103037812 */ /* 0x000fc400078ec0ff */
[----:B------:R-:W-:Y:S02]  /*0730*/  SHF.R.U32.HI R2, RZ, 0x4, R2 ;  /* 0x00000004ff027819 */ /* 0x000fe40000011602 */
[----:B------:R-:W-:-:S05]  /*0740*/  IADD3 R3, PT, PT, R3, R5, R4 ;  /* 0x0000000503037210 */ /* 0x000fca0007ffe004 */
[----:B------:R-:W-:Y:S01]  /*0750*/  IMAD R7, R3, 0x2, R6 ;  /* 0x0000000203077824 */ /* 0x000fe200078e0206 */
[----:B------:R-:W-:Y:S06]  /*0760*/  BRA.U UP0, `(.L_x_10) ;  /* 0xfffffffd00c87547 */ /* 0x000fec000b83ffff */
.L_x_9:
[----:B------:R-:W-:-:S09]  /*0770*/  UISETP.NE.AND UP0, UPT, UR4, URZ, UPT ;  /* 0x000000ff0400728c */ /* 0x000fd2000bf05270 */
[----:B------:R-:W-:Y:S05]  /*0780*/  BRA.U !UP0, `(.L_x_8) ;  /* 0x00000001081c7547 */ /* 0x000fea000b800000 */
[----:B------:R-:W-:-:S12]  /*0790*/  UIADD3 UR4, UPT, UPT, -UR4, URZ, URZ ;  /* 0x000000ff04047290 */ /* 0x000fd8000fffe1ff */
.L_x_14:
[----:B------:R-:W-:Y:S01]  /*07a0*/  UIADD3 UR4, UPT, UPT, UR4, 0x1, URZ ;  /* 0x0000000104047890 */ /* 0x000fe2000fffe0ff */
[----:B------:R-:W-:Y:S02]  /*07b0*/  LOP3.LUT R4, R2, 0x1, RZ, 0xc0, !PT ;  /* 0x0000000102047812 */ /* 0x000fe400078ec0ff */
[----:B------:R-:W-:Y:S01]  /*07c0*/  SHF.R.U32.HI R2, RZ, 0x1, R2 ;  /* 0x00000001ff027819 */ /* 0x000fe20000011602 */
[----:B------:R-:W-:Y:S02]  /*07d0*/  UISETP.NE.AND UP0, UPT, UR4, URZ, UPT ;  /* 0x000000ff0400728c */ /* 0x000fe4000bf05270 */
[----:B------:R-:W-:-:S07]  /*07e0*/  IMAD R7, R7, 0x2, R4 ;  /* 0x0000000207077824 */ /* 0x000fce00078e0204 */
[----:B------:R-:W-:Y:S05]  /*07f0*/  BRA.U UP0, `(.L_x_14) ;  /* 0xfffffffd00e87547 */ /* 0x000fea000b83ffff */
.L_x_8:
[----:B------:R-:W-:-:S13]  /*0800*/  ISETP.GE.U32.AND P0, PT, R0, R7, PT ;  /* 0x000000070000720c */ /* 0x000fda0003f06070 */
[----:B------:R-:W-:Y:S05]  /*0810*/  @P0 EXIT ;  /* 0x000000000000094d */ /* 0x000fea0003800000 */
[----:B------:R-:W0:Y:S01]  /*0820*/  LDC.64 R2, c[0x0][0x380] ;  /* 0x0000e000ff027b82 */ /* 0x000e220000000a00 */
[----:B------:R-:W1:Y:S01]  /*0830*/  LDCU.64 UR4, c[0x0][0x358] ;  /* 0x00006b00ff0477ac */ /* 0x000e620008000a00 */
[----:B0-----:R-:W-:-:S04]  /*0840*/  IMAD.WIDE.U32 R6, R7, 0x8, R2 ;  /* 0x0000000807067825 */ /* 0x001fc800078e0002 */
[----:B------:R-:W-:Y:S01]  /*0850*/  IMAD.WIDE.U32 R2, R0, 0x8, R2 ;  /* 0x0000000800027825 */ /* 0x000fe200078e0002 */
[----:B-1----:R-:W2:Y:S04]  /*0860*/  LDG.E.64 R8, desc[UR4][R6.64] ;  /* 0x0000000406087981 */ /* 0x002ea8000c1e1b00 */
[----:B------:R-:W3:Y:S04]  /*0870*/  LDG.E.64 R4, desc[UR4][R2.64] ;  /* 0x0000000402047981 */ /* 0x000ee8000c1e1b00 */
[----:B--2---:R-:W-:Y:S04]  /*0880*/  STG.E.64 desc[UR4][R2.64], R8 ;  /* 0x0000000802007986 */ /* 0x004fe8000c101b04 */
[----:B---3--:R-:W-:Y:S01]  /*0890*/  STG.E.64 desc[UR4][R6.64], R4 ;  /* 0x0000000406007986 */ /* 0x008fe2000c101b04 */
[----:B------:R-:W-:Y:S05]  /*08a0*/  EXIT ;  /* 0x000000000000794d */ /* 0x000fea0003800000 */
.L_x_15:
        /* <DEDUP_REMOVED lines=13> */
.L_x_20:


//--------------------- .nv.shared.reserved.0     --------------------------
	.section	.nv.shared.reserved.0,"aw",@nobits
	.weak		__nv_reservedSMEM_offset_0_alias
	.size		__nv_reservedSMEM_offset_0_alias, 0, 64
	.other		__nv_reservedSMEM_offset_0_alias,@"STO_CUDA_RESERVED_SHARED STV_DEFAULT"
__nv_reservedSMEM_offset_0_alias:
	.zero		0
	.zero		64


//--------------------- .nv.constant0.ntt_scalar_multiply --------------------------
	.section	.nv.constant0.ntt_scalar_multiply,"a",@progbits
	.sectionflags	@""
	.align	4
.nv.constant0.ntt_scalar_multiply:
	.zero		928


//--------------------- .nv.constant0.ntt_pointwise_multiply --------------------------
	.section	.nv.constant0.ntt_pointwise_multiply,"a",@progbits
	.sectionflags	@""
	.align	4
.nv.constant0.ntt_pointwise_multiply:
	.zero		936


//--------------------- .nv.constant0.ntt_inverse --------------------------
	.section	.nv.constant0.ntt_inverse,"a",@progbits
	.sectionflags	@""
	.align	4
.nv.constant0.ntt_inverse:
	.zero		936


//--------------------- .nv.constant0.ntt_forward --------------------------
	.section	.nv.constant0.ntt_forward,"a",@progbits
	.sectionflags	@""
	.align	4
.nv.constant0.ntt_forward:
	.zero		936


//--------------------- .nv.constant0.bit_reverse_permutation --------------------------
	.section	.nv.constant0.bit_reverse_permutation,"a",@progbits
	.sectionflags	@""
	.align	4
.nv.constant0.bit_reverse_permutation:
	.zero		912


//--------------------- SYMBOLS --------------------------

	.type		.nv.reservedSmem.offset0,@object
	.size		.nv.reservedSmem.offset0,0x4
